	.target	sm_90a

	.elftype	@"ET_EXEC"


//--------------------- .note.nv.tkinfo           --------------------------
	.section	.note.nv.tkinfo,"",@"SHT_NOTE"
	.sectionflags	@"SHF_NOTE_NV_TKINFO"
	.tkinfo
        /*0018*/ 	.word	0x00000002
        /*0030*/ 	.string	""
        /*0030*/ 	.string	"ptxas"
        /*0030*/ 	.string	"Cuda compilation tools, release 13.0, V13.0.88"
        /*0030*/ 	.string	"Build cuda_13.0.r13.0/compiler.36424714_0"
        /*0030*/ 	.string	"-arch sm_90a -m 64 "



//--------------------- .note.nv.cuinfo           --------------------------
	.section	.note.nv.cuinfo,"",@"SHT_NOTE"
	.sectionflags	@"SHF_NOTE_NV_CUINFO"
        /*0018*/ 	.short	0x0002
        /*001a*/ 	.short	0x005a
        /*001c*/ 	.short	0x0082
	.zero		2


//--------------------- .nv.info                  --------------------------
	.section	.nv.info,"",@"SHT_CUDA_INFO"
	.align	4


	//----- nvinfo : EIATTR_REGCOUNT
	.align		4
        /*0000*/ 	.byte	0x04, 0x2f
        /*0002*/ 	.short	(.L_15 - .L_14)
	.align		4
.L_14:
        /*0004*/ 	.word	index@(_ZN7cutlass13device_kernelINS_4gemm6kernel13GemmUniversalIN4cute5tupleIJiiiiEEENS1_10collective13CollectiveMmaINS1_34MainloopSm90TmaGmmaWarpSpecializedILi10ENS5_IJNS4_1CILi1EEESB_SB_EEENS1_35KernelTmaWarpSpecializedCooperativeEEENS5_IJNSA_ILi128EEENSA_ILi224EEENSA_ILi32EEEEEENS_6half_tENS5_IJlSB_lEEESJ_SK_NS4_8TiledMMAINS4_8MMA_AtomIJNS4_4SM904GMMA25MMA_64x32x16_F32F16F16_SSILNSO_5MajorE0ELSQ_0ELNSO_7ScaleInE1ELSR_1EEEEEENS4_6LayoutINS5_IJNSA_ILi2EEESB_SB_EEENS5_IJSB_NSA_ILi0EEESX_EEEEENS5_IJNS4_10UnderscoreES10_S10_EEEEENS4_13SM90_TMA_LOADENS4_14ComposedLayoutINS4_7SwizzleILi2ELi4ELi3EEENS4_18smem_ptr_flag_bitsILi16EEENSU_INS5_IJNSA_ILi8EEESH_EEENS5_IJSH_SB_EEEEEEEvNS4_8identityES13_S1D_vS1E_EENS_8epilogue10collective6detail29Sm90TmaWarpSpecializedAdapterINS1H_15DefaultEpilogueISJ_SK_SK_NS1G_6thread17LinearCombinationISJ_Li1EffLNS1L_9ScaleType4KindE0ELNS_15FloatRoundStyleE2ESJ_EENS1_15EpilogueDefaultEEEEEvvEEEEvNT_6ParamsE)
        /*0008*/ 	.word	0x000000a8


	//----- nvinfo : EIATTR_FRAME_SIZE
	.align		4
.L_15:
        /*000c*/ 	.byte	0x04, 0x11
        /*000e*/ 	.short	(.L_17 - .L_16)
	.align		4
.L_16:
        /*0010*/ 	.word	index@(_ZN7cutlass13device_kernelINS_4gemm6kernel13GemmUniversalIN4cute5tupleIJiiiiEEENS1_10collective13CollectiveMmaINS1_34MainloopSm90TmaGmmaWarpSpecializedILi10ENS5_IJNS4_1CILi1EEESB_SB_EEENS1_35KernelTmaWarpSpecializedCooperativeEEENS5_IJNSA_ILi128EEENSA_ILi224EEENSA_ILi32EEEEEENS_6half_tENS5_IJlSB_lEEESJ_SK_NS4_8TiledMMAINS4_8MMA_AtomIJNS4_4SM904GMMA25MMA_64x32x16_F32F16F16_SSILNSO_5MajorE0ELSQ_0ELNSO_7ScaleInE1ELSR_1EEEEEENS4_6LayoutINS5_IJNSA_ILi2EEESB_SB_EEENS5_IJSB_NSA_ILi0EEESX_EEEEENS5_IJNS4_10UnderscoreES10_S10_EEEEENS4_13SM90_TMA_LOADENS4_14ComposedLayoutINS4_7SwizzleILi2ELi4ELi3EEENS4_18smem_ptr_flag_bitsILi16EEENSU_INS5_IJNSA_ILi8EEESH_EEENS5_IJSH_SB_EEEEEEEvNS4_8identityES13_S1D_vS1E_EENS_8epilogue10collective6detail29Sm90TmaWarpSpecializedAdapterINS1H_15DefaultEpilogueISJ_SK_SK_NS1G_6thread17LinearCombinationISJ_Li1EffLNS1L_9ScaleType4KindE0ELNS_15FloatRoundStyleE2ESJ_EENS1_15EpilogueDefaultEEEEEvvEEEEvNT_6ParamsE)
        /*0014*/ 	.word	0x00000000


	//----- nvinfo : EIATTR_MIN_STACK_SIZE
	.align		4
.L_17:
        /*0018*/ 	.byte	0x04, 0x12
        /*001a*/ 	.short	(.L_19 - .L_18)
	.align		4
.L_18:
        /*001c*/ 	.word	index@(_ZN7cutlass13device_kernelINS_4gemm6kernel13GemmUniversalIN4cute5tupleIJiiiiEEENS1_10collective13CollectiveMmaINS1_34MainloopSm90TmaGmmaWarpSpecializedILi10ENS5_IJNS4_1CILi1EEESB_SB_EEENS1_35KernelTmaWarpSpecializedCooperativeEEENS5_IJNSA_ILi128EEENSA_ILi224EEENSA_ILi32EEEEEENS_6half_tENS5_IJlSB_lEEESJ_SK_NS4_8TiledMMAINS4_8MMA_AtomIJNS4_4SM904GMMA25MMA_64x32x16_F32F16F16_SSILNSO_5MajorE0ELSQ_0ELNSO_7ScaleInE1ELSR_1EEEEEENS4_6LayoutINS5_IJNSA_ILi2EEESB_SB_EEENS5_IJSB_NSA_ILi0EEESX_EEEEENS5_IJNS4_10UnderscoreES10_S10_EEEEENS4_13SM90_TMA_LOADENS4_14ComposedLayoutINS4_7SwizzleILi2ELi4ELi3EEENS4_18smem_ptr_flag_bitsILi16EEENSU_INS5_IJNSA_ILi8EEESH_EEENS5_IJSH_SB_EEEEEEEvNS4_8identityES13_S1D_vS1E_EENS_8epilogue10collective6detail29Sm90TmaWarpSpecializedAdapterINS1H_15DefaultEpilogueISJ_SK_SK_NS1G_6thread17LinearCombinationISJ_Li1EffLNS1L_9ScaleType4KindE0ELNS_15FloatRoundStyleE2ESJ_EENS1_15EpilogueDefaultEEEEEvvEEEEvNT_6ParamsE)
        /*0020*/ 	.word	0x00000000
.L_19:


//--------------------- .nv.compat                --------------------------
	.section	.nv.compat,"",@"SHT_CUDA_COMPAT_INFO"
	.align	4
        /*0000*/ 	.byte	0x02, 0x09, 0x01, 0x00, 0x02, 0x02, 0x04, 0x00, 0x02, 0x05, 0x05, 0x00, 0x03, 0x07, 0x01, 0x01
        /*0010*/ 	.byte	0x02, 0x03, 0x01, 0x00, 0x02, 0x06, 0x01, 0x00, 0x04, 0x0b, 0x08, 0x00, 0x00, 0x00, 0x00, 0x00
        /*0020*/ 	.byte	0x00, 0x00, 0x00, 0x00


//--------------------- .nv.info._ZN7cutlass13device_kernelINS_4gemm6kernel13GemmUniversalIN4cute5tupleIJiiiiEEENS1_10collective13CollectiveMmaINS1_34MainloopSm90TmaGmmaWarpSpecializedILi10ENS5_IJNS4_1CILi1EEESB_SB_EEENS1_35KernelTmaWarpSpecializedCooperativeEEENS5_IJNSA_ILi128EEENSA_ILi224EEENSA_ILi32EEEEEENS_6half_tENS5_IJlSB_lEEESJ_SK_NS4_8TiledMMAINS4_8MMA_AtomIJNS4_4SM904GMMA25MMA_64x32x16_F32F16F16_SSILNSO_5MajorE0ELSQ_0ELNSO_7ScaleInE1ELSR_1EEEEEENS4_6LayoutINS5_IJNSA_ILi2EEESB_SB_EEENS5_IJSB_NSA_ILi0EEESX_EEEEENS5_IJNS4_10UnderscoreES10_S10_EEEEENS4_13SM90_TMA_LOADENS4_14ComposedLayoutINS4_7SwizzleILi2ELi4ELi3EEENS4_18smem_ptr_flag_bitsILi16EEENSU_INS5_IJNSA_ILi8EEESH_EEENS5_IJSH_SB_EEEEEEEvNS4_8identityES13_S1D_vS1E_EENS_8epilogue10collective6detail29Sm90TmaWarpSpecializedAdapterINS1H_15DefaultEpilogueISJ_SK_SK_NS1G_6thread17LinearCombinationISJ_Li1EffLNS1L_9ScaleType4KindE0ELNS_15FloatRoundStyleE2ESJ_EENS1_15EpilogueDefaultEEEEEvvEEEEvNT_6ParamsE --------------------------
	.section	.nv.info._ZN7cutlass13device_kernelINS_4gemm6kernel13GemmUniversalIN4cute5tupleIJiiiiEEENS1_10collective13CollectiveMmaINS1_34MainloopSm90TmaGmmaWarpSpecializedILi10ENS5_IJNS4_1CILi1EEESB_SB_EEENS1_35KernelTmaWarpSpecializedCooperativeEEENS5_IJNSA_ILi128EEENSA_ILi224EEENSA_ILi32EEEEEENS_6half_tENS5_IJlSB_lEEESJ_SK_NS4_8TiledMMAINS4_8MMA_AtomIJNS4_4SM904GMMA25MMA_64x32x16_F32F16F16_SSILNSO_5MajorE0ELSQ_0ELNSO_7ScaleInE1ELSR_1EEEEEENS4_6LayoutINS5_IJNSA_ILi2EEESB_SB_EEENS5_IJSB_NSA_ILi0EEESX_EEEEENS5_IJNS4_10UnderscoreES10_S10_EEEEENS4_13SM90_TMA_LOADENS4_14ComposedLayoutINS4_7SwizzleILi2ELi4ELi3EEENS4_18smem_ptr_flag_bitsILi16EEENSU_INS5_IJNSA_ILi8EEESH_EEENS5_IJSH_SB_EEEEEEEvNS4_8identityES13_S1D_vS1E_EENS_8epilogue10collective6detail29Sm90TmaWarpSpecializedAdapterINS1H_15DefaultEpilogueISJ_SK_SK_NS1G_6thread17LinearCombinationISJ_Li1EffLNS1L_9ScaleType4KindE0ELNS_15FloatRoundStyleE2ESJ_EENS1_15EpilogueDefaultEEEEEvvEEEEvNT_6ParamsE,"",@"SHT_CUDA_INFO"
	.sectionflags	@""
	.align	4


	//----- nvinfo : EIATTR_CUDA_API_VERSION
	.align		4
        /*0000*/ 	.byte	0x04, 0x37
        /*0002*/ 	.short	(.L_21 - .L_20)
.L_20:
        /*0004*/ 	.word	0x00000082


	//----- nvinfo : EIATTR_KPARAM_INFO
	.align		4
.L_21:
        /*0008*/ 	.byte	0x04, 0x17
        /*000a*/ 	.short	(.L_23 - .L_22)
.L_22:
        /*000c*/ 	.word	0x00000000
        /*0010*/ 	.short	0x0000
        /*0012*/ 	.short	0x0070
        /*0014*/ 	.byte	0x00, 0xf0, 0x01, 0x10


	//----- nvinfo : EIATTR_SPARSE_MMA_MASK
	.align		4
.L_23:
        /*0018*/ 	.byte	0x03, 0x50
        /*001a*/ 	.short	0x0000


	//----- nvinfo : EIATTR_MAXREG_COUNT
	.align		4
        /*001c*/ 	.byte	0x03, 0x1b
        /*001e*/ 	.short	0x00a8


	//----- nvinfo : EIATTR_NUM_BARRIERS
	.align		4
        /*0020*/ 	.byte	0x02, 0x4c
        /*0022*/ 	.byte	0x01
	.zero		1


	//----- nvinfo : EIATTR_EXTERNS
	.align		4
        /*0024*/ 	.byte	0x04, 0x0f
        /*0026*/ 	.short	(.L_25 - .L_24)


	//   ....[0]....
	.align		4
.L_24:
        /*0028*/ 	.word	index@(__assertfail)


	//----- nvinfo : EIATTR_MERCURY_ISA_VERSION
	.align		4
.L_25:
        /*002c*/ 	.byte	0x03, 0x5f
        /*002e*/ 	.short	0x0101


	//----- nvinfo : EIATTR_INT_WARP_WIDE_INSTR_OFFSETS
	.align		4
        /*0030*/ 	.byte	0x04, 0x31
        /*0032*/ 	.short	(.L_27 - .L_26)


	//   ....[0]....
.L_26:
        /*0034*/ 	.word	0x000004a0


	//   ....[1]....
        /*0038*/ 	.word	0x000004d0


	//   ....[2]....
        /*003c*/ 	.word	0x000005b0


	//----- nvinfo : EIATTR_COOP_GROUP_MASK_REGIDS
	.align		4
.L_27:
        /*0040*/ 	.byte	0x04, 0x29
        /*0042*/ 	.short	(.L_29 - .L_28)


	//   ....[0]....
.L_28:
        /*0044*/ 	.word	0xffffffff


	//   ....[1]....
        /*0048*/ 	.word	0xffffffff


	//   ....[2]....
        /*004c*/ 	.word	0xffffffff


	//   ....[3]....
        /*0050*/ 	.word	0xffffffff


	//   ....[4]....
        /*0054*/ 	.word	0xffffffff


	//----- nvinfo : EIATTR_COOP_GROUP_INSTR_OFFSETS
	.align		4
.L_29:
        /*0058*/ 	.byte	0x04, 0x28
        /*005a*/ 	.short	(.L_31 - .L_30)


	//   ....[0]....
.L_30:
        /*005c*/ 	.word	0x00000060


	//   ....[1]....
        /*0060*/ 	.word	0x00000070


	//   ....[2]....
        /*0064*/ 	.word	0x00000130


	//   ....[3]....
        /*0068*/ 	.word	0x000003b0


	//   ....[4]....
        /*006c*/ 	.word	0x00001060


	//----- nvinfo : EIATTR_REG_RECONFIG
	.align		4
.L_31:
        /*0070*/ 	.byte	0x01, 0x54
	.zero		2


	//----- nvinfo : EIATTR_SYSCALL_OFFSETS
	.align		4
        /*0074*/ 	.byte	0x04, 0x46
        /*0076*/ 	.short	(.L_33 - .L_32)


	//   ....[0]....
.L_32:
        /*0078*/ 	.word	0x00001220


	//----- nvinfo : EIATTR_MBARRIER_INSTR_OFFSETS
	.align		4
.L_33:
        /*007c*/ 	.byte	0x04, 0x39
        /*007e*/ 	.short	(.L_35 - .L_34)


	//   ....[0]....
.L_34:
        /*0080*/ 	.word	0x00000250
        /*0084*/ 	.word	0x000000ff
        /*0088*/ 	.word	0x00000000
        /*008c*/ 	.short	0x0100
        /*008e*/ 	.byte	0x08
	.zero		1


	//   ....[1]....
        /*0090*/ 	.word	0x00000260
        /*0094*/ 	.word	0x000000ff
        /*0098*/ 	.word	0x00000050
        /*009c*/ 	.short	0x0100
        /*009e*/ 	.byte	0x08
	.zero		1


	//   ....[2]....
        /*00a0*/ 	.word	0x00000270
        /*00a4*/ 	.word	0x000000ff
        /*00a8*/ 	.word	0x00000008
        /*00ac*/ 	.short	0x0100
        /*00ae*/ 	.byte	0x08
	.zero		1


	//   ....[3]....
        /*00b0*/ 	.word	0x00000280
        /*00b4*/ 	.word	0x000000ff
        /*00b8*/ 	.word	0x00000058
        /*00bc*/ 	.short	0x0100
        /*00be*/ 	.byte	0x08
	.zero		1


	//   ....[4]....
        /*00c0*/ 	.word	0x00000290
        /*00c4*/ 	.word	0x000000ff
        /*00c8*/ 	.word	0x00000010
        /*00cc*/ 	.short	0x0100
        /*00ce*/ 	.byte	0x08
	.zero		1


	//   ....[5]....
        /*00d0*/ 	.word	0x000002a0
        /*00d4*/ 	.word	0x000000ff
        /*00d8*/ 	.word	0x00000060
        /*00dc*/ 	.short	0x0100
        /*00de*/ 	.byte	0x08
	.zero		1


	//   ....[6]....
        /*00e0*/ 	.word	0x000002b0
        /*00e4*/ 	.word	0x000000ff
        /*00e8*/ 	.word	0x00000018
        /*00ec*/ 	.short	0x0100
        /*00ee*/ 	.byte	0x08
	.zero		1


	//   ....[7]....
        /*00f0*/ 	.word	0x000002c0
        /*00f4*/ 	.word	0x000000ff
        /*00f8*/ 	.word	0x00000068
        /*00fc*/ 	.short	0x0100
        /*00fe*/ 	.byte	0x08
	.zero		1


	//   ....[8]....
        /*0100*/ 	.word	0x000002d0
        /*0104*/ 	.word	0x000000ff
        /*0108*/ 	.word	0x00000020
        /*010c*/ 	.short	0x0100
        /*010e*/ 	.byte	0x08
	.zero		1


	//   ....[9]....
        /*0110*/ 	.word	0x000002e0
        /*0114*/ 	.word	0x000000ff
        /*0118*/ 	.word	0x00000070
        /*011c*/ 	.short	0x0100
        /*011e*/ 	.byte	0x08
	.zero		1


	//   ....[10]....
        /*0120*/ 	.word	0x000002f0
        /*0124*/ 	.word	0x000000ff
        /*0128*/ 	.word	0x00000028
        /*012c*/ 	.short	0x0100
        /*012e*/ 	.byte	0x08
	.zero		1


	//   ....[11]....
        /*0130*/ 	.word	0x00000300
        /*0134*/ 	.word	0x000000ff
        /*0138*/ 	.word	0x00000078
        /*013c*/ 	.short	0x0100
        /*013e*/ 	.byte	0x08
	.zero		1


	//   ....[12]....
        /*0140*/ 	.word	0x00000310
        /*0144*/ 	.word	0x000000ff
        /*0148*/ 	.word	0x00000030
        /*014c*/ 	.short	0x0100
        /*014e*/ 	.byte	0x08
	.zero		1


	//   ....[13]....
        /*0150*/ 	.word	0x00000320
        /*0154*/ 	.word	0x000000ff
        /*0158*/ 	.word	0x00000080
        /*015c*/ 	.short	0x0100
        /*015e*/ 	.byte	0x08
	.zero		1


	//   ....[14]....
        /*0160*/ 	.word	0x00000330
        /*0164*/ 	.word	0x000000ff
        /*0168*/ 	.word	0x00000038
        /*016c*/ 	.short	0x0100
        /*016e*/ 	.byte	0x08
	.zero		1


	//   ....[15]....
        /*0170*/ 	.word	0x00000340
        /*0174*/ 	.word	0x000000ff
        /*0178*/ 	.word	0x00000088
        /*017c*/ 	.short	0x0100
        /*017e*/ 	.byte	0x08
	.zero		1


	//   ....[16]....
        /*0180*/ 	.word	0x00000350
        /*0184*/ 	.word	0x000000ff
        /*0188*/ 	.word	0x00000040
        /*018c*/ 	.short	0x0100
        /*018e*/ 	.byte	0x08
	.zero		1


	//   ....[17]....
        /*0190*/ 	.word	0x00000360
        /*0194*/ 	.word	0x000000ff
        /*0198*/ 	.word	0x00000090
        /*019c*/ 	.short	0x0100
        /*019e*/ 	.byte	0x08
	.zero		1


	//   ....[18]....
        /*01a0*/ 	.word	0x00000370
        /*01a4*/ 	.word	0x000000ff
        /*01a8*/ 	.word	0x00000048
        /*01ac*/ 	.short	0x0100
        /*01ae*/ 	.byte	0x08
	.zero		1


	//   ....[19]....
        /*01b0*/ 	.word	0x00000380
        /*01b4*/ 	.word	0x000000ff
        /*01b8*/ 	.word	0x00000098
        /*01bc*/ 	.short	0x0100
        /*01be*/ 	.byte	0x08
	.zero		1


	//   ....[20]....
        /*01c0*/ 	.word	0x00000620
        /*01c4*/ 	.word	0x000000ff
        /*01c8*/ 	.word	0x000000b0
        /*01cc*/ 	.short	0x0100
        /*01ce*/ 	.byte	0x06
	.zero		1


	//   ....[21]....
        /*01d0*/ 	.word	0x00000680
        /*01d4*/ 	.word	0x000000ff
        /*01d8*/ 	.word	0x000000b8
        /*01dc*/ 	.short	0x0100
        /*01de*/ 	.byte	0x06
	.zero		1


	//   ....[22]....
        /*01e0*/ 	.word	0x000012a0
        /*01e4*/ 	.word	0x00000003
        /*01e8*/ 	.word	0x00000000
        /*01ec*/ 	.short	0x010a
        /*01ee*/ 	.byte	0x3f
	.zero		1


	//   ....[23]....
        /*01f0*/ 	.word	0x000012e0
        /*01f4*/ 	.word	0x00000003
        /*01f8*/ 	.word	0x00000000
        /*01fc*/ 	.short	0x010a
        /*01fe*/ 	.byte	0x3f
	.zero		1


	//   ....[24]....
        /*0200*/ 	.word	0x00001a40
        /*0204*/ 	.word	0x000000ff
        /*0208*/ 	.word	0x00000000
        /*020c*/ 	.short	0x010a
        /*020e*/ 	.byte	0x08
	.zero		1


	//   ....[25]....
        /*0210*/ 	.word	0x00001a80
        /*0214*/ 	.word	0x000000ff
        /*0218*/ 	.word	0x00000000
        /*021c*/ 	.short	0x010a
        /*021e*/ 	.byte	0x08
	.zero		1


	//   ....[26]....
        /*0220*/ 	.word	0x00002080
        /*0224*/ 	.word	0x000000ff
        /*0228*/ 	.word	0x00000000
        /*022c*/ 	.short	0x0101
        /*022e*/ 	.byte	0x08
	.zero		1


	//   ....[27]....
        /*0230*/ 	.word	0x00002230
        /*0234*/ 	.word	0x00000000
        /*0238*/ 	.word	0x00000000
        /*023c*/ 	.short	0x0101
        /*023e*/ 	.byte	0x3f
	.zero		1


	//   ....[28]....
        /*0240*/ 	.word	0x0000a870
        /*0244*/ 	.word	0x0000000e
        /*0248*/ 	.word	0x00000050
        /*024c*/ 	.short	0x010a
        /*024e*/ 	.byte	0x3f
	.zero		1


	//   ....[29]....
        /*0250*/ 	.word	0x0000abf0
        /*0254*/ 	.word	0x00000006
        /*0258*/ 	.word	0x000000b8
        /*025c*/ 	.short	0x0101
        /*025e*/ 	.byte	0x3f
	.zero		1


	//   ....[30]....
        /*0260*/ 	.word	0x0000b320
        /*0264*/ 	.word	0x00000007
        /*0268*/ 	.word	0x00000000
        /*026c*/ 	.short	0x010a
        /*026e*/ 	.byte	0x3f
	.zero		1


	//   ....[31]....
        /*0270*/ 	.word	0x0000b3a0
        /*0274*/ 	.word	0x00000009
        /*0278*/ 	.word	0x00000000
        /*027c*/ 	.short	0x010a
        /*027e*/ 	.byte	0x3f
	.zero		1


	//   ....[32]....
        /*0280*/ 	.word	0x0000b430
        /*0284*/ 	.word	0x00000006
        /*0288*/ 	.word	0x00000000
        /*028c*/ 	.short	0x010a
        /*028e*/ 	.byte	0x3f
	.zero		1


	//   ....[33]....
        /*0290*/ 	.word	0x0000b4c0
        /*0294*/ 	.word	0x00000009
        /*0298*/ 	.word	0x00000000
        /*029c*/ 	.short	0x010a
        /*029e*/ 	.byte	0x3f
	.zero		1


	//   ....[34]....
        /*02a0*/ 	.word	0x0000b550
        /*02a4*/ 	.word	0x00000006
        /*02a8*/ 	.word	0x00000000
        /*02ac*/ 	.short	0x010a
        /*02ae*/ 	.byte	0x3f
	.zero		1


	//   ....[35]....
        /*02b0*/ 	.word	0x0000b5e0
        /*02b4*/ 	.word	0x00000009
        /*02b8*/ 	.word	0x00000000
        /*02bc*/ 	.short	0x010a
        /*02be*/ 	.byte	0x3f
	.zero		1


	//   ....[36]....
        /*02c0*/ 	.word	0x0000b670
        /*02c4*/ 	.word	0x00000006
        /*02c8*/ 	.word	0x00000000
        /*02cc*/ 	.short	0x010a
        /*02ce*/ 	.byte	0x3f
	.zero		1


	//   ....[37]....
        /*02d0*/ 	.word	0x0000b700
        /*02d4*/ 	.word	0x00000009
        /*02d8*/ 	.word	0x00000000
        /*02dc*/ 	.short	0x010a
        /*02de*/ 	.byte	0x3f
	.zero		1


	//   ....[38]....
        /*02e0*/ 	.word	0x0000b790
        /*02e4*/ 	.word	0x00000006
        /*02e8*/ 	.word	0x00000000
        /*02ec*/ 	.short	0x010a
        /*02ee*/ 	.byte	0x3f
	.zero		1


	//   ....[39]....
        /*02f0*/ 	.word	0x0000b820
        /*02f4*/ 	.word	0x00000003
        /*02f8*/ 	.word	0x00000000
        /*02fc*/ 	.short	0x010a
        /*02fe*/ 	.byte	0x3f
	.zero		1


	//   ....[40]....
        /*0300*/ 	.word	0x0000b880
        /*0304*/ 	.word	0x00000003
        /*0308*/ 	.word	0x00000000
        /*030c*/ 	.short	0x010a
        /*030e*/ 	.byte	0x3f
	.zero		1


	//   ....[41]....
        /*0310*/ 	.word	0x0000b8e0
        /*0314*/ 	.word	0x00000005
        /*0318*/ 	.word	0x00000000
        /*031c*/ 	.short	0x010a
        /*031e*/ 	.byte	0x3f
	.zero		1


	//   ....[42]....
        /*0320*/ 	.word	0x0000b9b0
        /*0324*/ 	.word	0x0000000e
        /*0328*/ 	.word	0x00000050
        /*032c*/ 	.short	0x010a
        /*032e*/ 	.byte	0x3f
	.zero		1


	//   ....[43]....
        /*0330*/ 	.word	0x0000ba80
        /*0334*/ 	.word	0x00000007
        /*0338*/ 	.word	0x00000000
        /*033c*/ 	.short	0x010a
        /*033e*/ 	.byte	0x3f
	.zero		1


	//   ....[44]....
        /*0340*/ 	.word	0x0000bad0
        /*0344*/ 	.word	0x00000009
        /*0348*/ 	.word	0x00000000
        /*034c*/ 	.short	0x010a
        /*034e*/ 	.byte	0x3f
	.zero		1


	//   ....[45]....
        /*0350*/ 	.word	0x0000bb20
        /*0354*/ 	.word	0x00000006
        /*0358*/ 	.word	0x00000000
        /*035c*/ 	.short	0x010a
        /*035e*/ 	.byte	0x3f
	.zero		1


	//   ....[46]....
        /*0360*/ 	.word	0x0000bb70
        /*0364*/ 	.word	0x00000009
        /*0368*/ 	.word	0x00000000
        /*036c*/ 	.short	0x010a
        /*036e*/ 	.byte	0x3f
	.zero		1


	//   ....[47]....
        /*0370*/ 	.word	0x0000bbc0
        /*0374*/ 	.word	0x00000006
        /*0378*/ 	.word	0x00000000
        /*037c*/ 	.short	0x010a
        /*037e*/ 	.byte	0x3f
	.zero		1


	//   ....[48]....
        /*0380*/ 	.word	0x0000bc10
        /*0384*/ 	.word	0x00000009
        /*0388*/ 	.word	0x00000000
        /*038c*/ 	.short	0x010a
        /*038e*/ 	.byte	0x3f
	.zero		1


	//   ....[49]....
        /*0390*/ 	.word	0x0000bc60
        /*0394*/ 	.word	0x00000006
        /*0398*/ 	.word	0x00000000
        /*039c*/ 	.short	0x010a
        /*039e*/ 	.byte	0x3f
	.zero		1


	//   ....[50]....
        /*03a0*/ 	.word	0x0000bcb0
        /*03a4*/ 	.word	0x00000009
        /*03a8*/ 	.word	0x00000000
        /*03ac*/ 	.short	0x010a
        /*03ae*/ 	.byte	0x3f
	.zero		1


	//   ....[51]....
        /*03b0*/ 	.word	0x0000bd00
        /*03b4*/ 	.word	0x00000006
        /*03b8*/ 	.word	0x00000000
        /*03bc*/ 	.short	0x010a
        /*03be*/ 	.byte	0x3f
	.zero		1


	//----- nvinfo : EIATTR_NUM_MBARRIERS
	.align		4
.L_35:
        /*03c0*/ 	.byte	0x03, 0x38
        /*03c2*/ 	.short	0x0016


	//----- nvinfo : EIATTR_EXIT_INSTR_OFFSETS
	.align		4
        /*03c4*/ 	.byte	0x04, 0x1c
        /*03c6*/ 	.short	(.L_37 - .L_36)


	//   ....[0]....
.L_36:
        /*03c8*/ 	.word	0x000006d0


	//   ....[1]....
        /*03cc*/ 	.word	0x00000f90


	//   ....[2]....
        /*03d0*/ 	.word	0x00009ee0


	//   ....[3]....
        /*03d4*/ 	.word	0x0000a510


	//   ....[4]....
        /*03d8*/ 	.word	0x0000b870


	//----- nvinfo : EIATTR_MAX_THREADS
	.align		4
.L_37:
        /*03dc*/ 	.byte	0x04, 0x05
        /*03de*/ 	.short	(.L_39 - .L_38)
.L_38:
        /*03e0*/ 	.word	0x00000180
        /*03e4*/ 	.word	0x00000001
        /*03e8*/ 	.word	0x00000001


	//----- nvinfo : EIATTR_CRS_STACK_SIZE
	.align		4
.L_39:
        /*03ec*/ 	.byte	0x04, 0x1e
        /*03ee*/ 	.short	(.L_41 - .L_40)
.L_40:
        /*03f0*/ 	.word	0x00000000


	//----- nvinfo : EIATTR_CBANK_PARAM_SIZE
	.align		4
.L_41:
        /*03f4*/ 	.byte	0x03, 0x19
        /*03f6*/ 	.short	0x0470


	//----- nvinfo : EIATTR_PARAM_CBANK
	.align		4
        /*03f8*/ 	.byte	0x04, 0x0a
        /*03fa*/ 	.short	(.L_43 - .L_42)
	.align		4
.L_42:
        /*03fc*/ 	.word	index@(.nv.constant0._ZN7cutlass13device_kernelINS_4gemm6kernel13GemmUniversalIN4cute5tupleIJiiiiEEENS1_10collective13CollectiveMmaINS1_34MainloopSm90TmaGmmaWarpSpecializedILi10ENS5_IJNS4_1CILi1EEESB_SB_EEENS1_35KernelTmaWarpSpecializedCooperativeEEENS5_IJNSA_ILi128EEENSA_ILi224EEENSA_ILi32EEEEEENS_6half_tENS5_IJlSB_lEEESJ_SK_NS4_8TiledMMAINS4_8MMA_AtomIJNS4_4SM904GMMA25MMA_64x32x16_F32F16F16_SSILNSO_5MajorE0ELSQ_0ELNSO_7ScaleInE1ELSR_1EEEEEENS4_6LayoutINS5_IJNSA_ILi2EEESB_SB_EEENS5_IJSB_NSA_ILi0EEESX_EEEEENS5_IJNS4_10UnderscoreES10_S10_EEEEENS4_13SM90_TMA_LOADENS4_14ComposedLayoutINS4_7SwizzleILi2ELi4ELi3EEENS4_18smem_ptr_flag_bitsILi16EEENSU_INS5_IJNSA_ILi8EEESH_EEENS5_IJSH_SB_EEEEEEEvNS4_8identityES13_S1D_vS1E_EENS_8epilogue10collective6detail29Sm90TmaWarpSpecializedAdapterINS1H_15DefaultEpilogueISJ_SK_SK_NS1G_6thread17LinearCombinationISJ_Li1EffLNS1L_9ScaleType4KindE0ELNS_15FloatRoundStyleE2ESJ_EENS1_15EpilogueDefaultEEEEEvvEEEEvNT_6ParamsE)
        /*0400*/ 	.short	0x0210
        /*0402*/ 	.short	0x0470


	//----- nvinfo : EIATTR_SW_WAR
	.align		4
.L_43:
        /*0404*/ 	.byte	0x04, 0x36
        /*0406*/ 	.short	(.L_45 - .L_44)
.L_44:
        /*0408*/ 	.word	0x00000008
.L_45:


//--------------------- .nv.callgraph             --------------------------
	.section	.nv.callgraph,"",@"SHT_CUDA_CALLGRAPH"
	.align	4
	.sectionentsize	8
	.align		4
        /*0000*/ 	.word	0x00000000
	.align		4
        /*0004*/ 	.word	0xffffffff
	.align		4
        /*0008*/ 	.word	index@(_ZN7cutlass13device_kernelINS_4gemm6kernel13GemmUniversalIN4cute5tupleIJiiiiEEENS1_10collective13CollectiveMmaINS1_34MainloopSm90TmaGmmaWarpSpecializedILi10ENS5_IJNS4_1CILi1EEESB_SB_EEENS1_35KernelTmaWarpSpecializedCooperativeEEENS5_IJNSA_ILi128EEENSA_ILi224EEENSA_ILi32EEEEEENS_6half_tENS5_IJlSB_lEEESJ_SK_NS4_8TiledMMAINS4_8MMA_AtomIJNS4_4SM904GMMA25MMA_64x32x16_F32F16F16_SSILNSO_5MajorE0ELSQ_0ELNSO_7ScaleInE1ELSR_1EEEEEENS4_6LayoutINS5_IJNSA_ILi2EEESB_SB_EEENS5_IJSB_NSA_ILi0EEESX_EEEEENS5_IJNS4_10UnderscoreES10_S10_EEEEENS4_13SM90_TMA_LOADENS4_14ComposedLayoutINS4_7SwizzleILi2ELi4ELi3EEENS4_18smem_ptr_flag_bitsILi16EEENSU_INS5_IJNSA_ILi8EEESH_EEENS5_IJSH_SB_EEEEEEEvNS4_8identityES13_S1D_vS1E_EENS_8epilogue10collective6detail29Sm90TmaWarpSpecializedAdapterINS1H_15DefaultEpilogueISJ_SK_SK_NS1G_6thread17LinearCombinationISJ_Li1EffLNS1L_9ScaleType4KindE0ELNS_15FloatRoundStyleE2ESJ_EENS1_15EpilogueDefaultEEEEEvvEEEEvNT_6ParamsE)
	.align		4
        /*000c*/ 	.word	index@(__assertfail)
	.align		4
        /*0010*/ 	.word	0x00000000
	.align		4
        /*0014*/ 	.word	0xfffffffe
	.align		4
        /*0018*/ 	.word	0x00000000
	.align		4
        /*001c*/ 	.word	0xfffffffd
	.align		4
        /*0020*/ 	.word	0x00000000
	.align		4
        /*0024*/ 	.word	0xfffffffc


//--------------------- .nv.constant4             --------------------------
	.section	.nv.constant4,"a",@progbits
	.align	8
	.align		8
.nv.constant4:
        /*0000*/ 	.dword	__assertfail
	.align		8
        /*0008*/ 	.dword	__unnamed_1
	.align		8
        /*0010*/ 	.dword	_ZN39_INTERNAL_974331a9_4_k_cu_96e6bace_81784cuda3std3__45__cpo5beginE
	.align		8
        /*0018*/ 	.dword	_ZN39_INTERNAL_974331a9_4_k_cu_96e6bace_81784cuda3std3__45__cpo3endE
	.align		8
        /*0020*/ 	.dword	_ZN39_INTERNAL_974331a9_4_k_cu_96e6bace_81784cuda3std3__45__cpo6cbeginE
	.align		8
        /*0028*/ 	.dword	_ZN39_INTERNAL_974331a9_4_k_cu_96e6bace_81784cuda3std3__45__cpo4cendE
	.align		8
        /*0030*/ 	.dword	_ZN39_INTERNAL_974331a9_4_k_cu_96e6bace_81784cuda3std3__441_GLOBAL__N__974331a9_4_k_cu_96e6bace_81786ignoreE
	.align		8
        /*0038*/ 	.dword	_ZN39_INTERNAL_974331a9_4_k_cu_96e6bace_81784cuda3std3__419piecewise_constructE
	.align		8
        /*0040*/ 	.dword	_ZN39_INTERNAL_974331a9_4_k_cu_96e6bace_81784cuda3std3__48in_placeE
	.align		8
        /*0048*/ 	.dword	_ZN39_INTERNAL_974331a9_4_k_cu_96e6bace_81784cuda3std6ranges3__45__cpo4swapE
	.align		8
        /*0050*/ 	.dword	_ZN39_INTERNAL_974331a9_4_k_cu_96e6bace_81784cuda3std6ranges3__45__cpo9iter_moveE
	.align		8
        /*0058*/ 	.dword	_ZN39_INTERNAL_974331a9_4_k_cu_96e6bace_81784cute7productE
	.align		8
        /*0060*/ 	.dword	_ZN39_INTERNAL_974331a9_4_k_cu_96e6bace_81784cute1_E
	.align		8
        /*0068*/ 	.dword	$str$22
	.align		8
        /*0070*/ 	.dword	$str$23


//--------------------- .text._ZN7cutlass13device_kernelINS_4gemm6kernel13GemmUniversalIN4cute5tupleIJiiiiEEENS1_10collective13CollectiveMmaINS1_34MainloopSm90TmaGmmaWarpSpecializedILi10ENS5_IJNS4_1CILi1EEESB_SB_EEENS1_35KernelTmaWarpSpecializedCooperativeEEENS5_IJNSA_ILi128EEENSA_ILi224EEENSA_ILi32EEEEEENS_6half_tENS5_IJlSB_lEEESJ_SK_NS4_8TiledMMAINS4_8MMA_AtomIJNS4_4SM904GMMA25MMA_64x32x16_F32F16F16_SSILNSO_5MajorE0ELSQ_0ELNSO_7ScaleInE1ELSR_1EEEEEENS4_6LayoutINS5_IJNSA_ILi2EEESB_SB_EEENS5_IJSB_NSA_ILi0EEESX_EEEEENS5_IJNS4_10UnderscoreES10_S10_EEEEENS4_13SM90_TMA_LOADENS4_14ComposedLayoutINS4_7SwizzleILi2ELi4ELi3EEENS4_18smem_ptr_flag_bitsILi16EEENSU_INS5_IJNSA_ILi8EEESH_EEENS5_IJSH_SB_EEEEEEEvNS4_8identityES13_S1D_vS1E_EENS_8epilogue10collective6detail29Sm90TmaWarpSpecializedAdapterINS1H_15DefaultEpilogueISJ_SK_SK_NS1G_6thread17LinearCombinationISJ_Li1EffLNS1L_9ScaleType4KindE0ELNS_15FloatRoundStyleE2ESJ_EENS1_15EpilogueDefaultEEEEEvvEEEEvNT_6ParamsE --------------------------
	.section	.text._ZN7cutlass13device_kernelINS_4gemm6kernel13GemmUniversalIN4cute5tupleIJiiiiEEENS1_10collective13CollectiveMmaINS1_34MainloopSm90TmaGmmaWarpSpecializedILi10ENS5_IJNS4_1CILi1EEESB_SB_EEENS1_35KernelTmaWarpSpecializedCooperativeEEENS5_IJNSA_ILi128EEENSA_ILi224EEENSA_ILi32EEEEEENS_6half_tENS5_IJlSB_lEEESJ_SK_NS4_8TiledMMAINS4_8MMA_AtomIJNS4_4SM904GMMA25MMA_64x32x16_F32F16F16_SSILNSO_5MajorE0ELSQ_0ELNSO_7ScaleInE1ELSR_1EEEEEENS4_6LayoutINS5_IJNSA_ILi2EEESB_SB_EEENS5_IJSB_NSA_ILi0EEESX_EEEEENS5_IJNS4_10UnderscoreES10_S10_EEEEENS4_13SM90_TMA_LOADENS4_14ComposedLayoutINS4_7SwizzleILi2ELi4ELi3EEENS4_18smem_ptr_flag_bitsILi16EEENSU_INS5_IJNSA_ILi8EEESH_EEENS5_IJSH_SB_EEEEEEEvNS4_8identityES13_S1D_vS1E_EENS_8epilogue10collective6detail29Sm90TmaWarpSpecializedAdapterINS1H_15DefaultEpilogueISJ_SK_SK_NS1G_6thread17LinearCombinationISJ_Li1EffLNS1L_9ScaleType4KindE0ELNS_15FloatRoundStyleE2ESJ_EENS1_15EpilogueDefaultEEEEEvvEEEEvNT_6ParamsE,"ax",@progbits
	.align	128
.text._ZN7cutlass13device_kernelINS_4gemm6kernel13GemmUniversalIN4cute5tupleIJiiiiEEENS1_10collective13CollectiveMmaINS1_34MainloopSm90TmaGmmaWarpSpecializedILi10ENS5_IJNS4_1CILi1EEESB_SB_EEENS1_35KernelTmaWarpSpecializedCooperativeEEENS5_IJNSA_ILi128EEENSA_ILi224EEENSA_ILi32EEEEEENS_6half_tENS5_IJlSB_lEEESJ_SK_NS4_8TiledMMAINS4_8MMA_AtomIJNS4_4SM904GMMA25MMA_64x32x16_F32F16F16_SSILNSO_5MajorE0ELSQ_0ELNSO_7ScaleInE1ELSR_1EEEEEENS4_6LayoutINS5_IJNSA_ILi2EEESB_SB_EEENS5_IJSB_NSA_ILi0EEESX_EEEEENS5_IJNS4_10UnderscoreES10_S10_EEEEENS4_13SM90_TMA_LOADENS4_14ComposedLayoutINS4_7SwizzleILi2ELi4ELi3EEENS4_18smem_ptr_flag_bitsILi16EEENSU_INS5_IJNSA_ILi8EEESH_EEENS5_IJSH_SB_EEEEEEEvNS4_8identityES13_S1D_vS1E_EENS_8epilogue10collective6detail29Sm90TmaWarpSpecializedAdapterINS1H_15DefaultEpilogueISJ_SK_SK_NS1G_6thread17LinearCombinationISJ_Li1EffLNS1L_9ScaleType4KindE0ELNS_15FloatRoundStyleE2ESJ_EENS1_15EpilogueDefaultEEEEEvvEEEEvNT_6ParamsE:
        .type           _ZN7cutlass13device_kernelINS_4gemm6kernel13GemmUniversalIN4cute5tupleIJiiiiEEENS1_10collective13CollectiveMmaINS1_34MainloopSm90TmaGmmaWarpSpecializedILi10ENS5_IJNS4_1CILi1EEESB_SB_EEENS1_35KernelTmaWarpSpecializedCooperativeEEENS5_IJNSA_ILi128EEENSA_ILi224EEENSA_ILi32EEEEEENS_6half_tENS5_IJlSB_lEEESJ_SK_NS4_8TiledMMAINS4_8MMA_AtomIJNS4_4SM904GMMA25MMA_64x32x16_F32F16F16_SSILNSO_5MajorE0ELSQ_0ELNSO_7ScaleInE1ELSR_1EEEEEENS4_6LayoutINS5_IJNSA_ILi2EEESB_SB_EEENS5_IJSB_NSA_ILi0EEESX_EEEEENS5_IJNS4_10UnderscoreES10_S10_EEEEENS4_13SM90_TMA_LOADENS4_14ComposedLayoutINS4_7SwizzleILi2ELi4ELi3EEENS4_18smem_ptr_flag_bitsILi16EEENSU_INS5_IJNSA_ILi8EEESH_EEENS5_IJSH_SB_EEEEEEEvNS4_8identityES13_S1D_vS1E_EENS_8epilogue10collective6detail29Sm90TmaWarpSpecializedAdapterINS1H_15DefaultEpilogueISJ_SK_SK_NS1G_6thread17LinearCombinationISJ_Li1EffLNS1L_9ScaleType4KindE0ELNS_15FloatRoundStyleE2ESJ_EENS1_15EpilogueDefaultEEEEEvvEEEEvNT_6ParamsE,@function
        .size           _ZN7cutlass13device_kernelINS_4gemm6kernel13GemmUniversalIN4cute5tupleIJiiiiEEENS1_10collective13CollectiveMmaINS1_34MainloopSm90TmaGmmaWarpSpecializedILi10ENS5_IJNS4_1CILi1EEESB_SB_EEENS1_35KernelTmaWarpSpecializedCooperativeEEENS5_IJNSA_ILi128EEENSA_ILi224EEENSA_ILi32EEEEEENS_6half_tENS5_IJlSB_lEEESJ_SK_NS4_8TiledMMAINS4_8MMA_AtomIJNS4_4SM904GMMA25MMA_64x32x16_F32F16F16_SSILNSO_5MajorE0ELSQ_0ELNSO_7ScaleInE1ELSR_1EEEEEENS4_6LayoutINS5_IJNSA_ILi2EEESB_SB_EEENS5_IJSB_NSA_ILi0EEESX_EEEEENS5_IJNS4_10UnderscoreES10_S10_EEEEENS4_13SM90_TMA_LOADENS4_14ComposedLayoutINS4_7SwizzleILi2ELi4ELi3EEENS4_18smem_ptr_flag_bitsILi16EEENSU_INS5_IJNSA_ILi8EEESH_EEENS5_IJSH_SB_EEEEEEEvNS4_8identityES13_S1D_vS1E_EENS_8epilogue10collective6detail29Sm90TmaWarpSpecializedAdapterINS1H_15DefaultEpilogueISJ_SK_SK_NS1G_6thread17LinearCombinationISJ_Li1EffLNS1L_9ScaleType4KindE0ELNS_15FloatRoundStyleE2ESJ_EENS1_15EpilogueDefaultEEEEEvvEEEEvNT_6ParamsE,(.L_x_303 - _ZN7cutlass13device_kernelINS_4gemm6kernel13GemmUniversalIN4cute5tupleIJiiiiEEENS1_10collective13CollectiveMmaINS1_34MainloopSm90TmaGmmaWarpSpecializedILi10ENS5_IJNS4_1CILi1EEESB_SB_EEENS1_35KernelTmaWarpSpecializedCooperativeEEENS5_IJNSA_ILi128EEENSA_ILi224EEENSA_ILi32EEEEEENS_6half_tENS5_IJlSB_lEEESJ_SK_NS4_8TiledMMAINS4_8MMA_AtomIJNS4_4SM904GMMA25MMA_64x32x16_F32F16F16_SSILNSO_5MajorE0ELSQ_0ELNSO_7ScaleInE1ELSR_1EEEEEENS4_6LayoutINS5_IJNSA_ILi2EEESB_SB_EEENS5_IJSB_NSA_ILi0EEESX_EEEEENS5_IJNS4_10UnderscoreES10_S10_EEEEENS4_13SM90_TMA_LOADENS4_14ComposedLayoutINS4_7SwizzleILi2ELi4ELi3EEENS4_18smem_ptr_flag_bitsILi16EEENSU_INS5_IJNSA_ILi8EEESH_EEENS5_IJSH_SB_EEEEEEEvNS4_8identityES13_S1D_vS1E_EENS_8epilogue10collective6detail29Sm90TmaWarpSpecializedAdapterINS1H_15DefaultEpilogueISJ_SK_SK_NS1G_6thread17LinearCombinationISJ_Li1EffLNS1L_9ScaleType4KindE0ELNS_15FloatRoundStyleE2ESJ_EENS1_15EpilogueDefaultEEEEEvvEEEEvNT_6ParamsE)
        .other          _ZN7cutlass13device_kernelINS_4gemm6kernel13GemmUniversalIN4cute5tupleIJiiiiEEENS1_10collective13CollectiveMmaINS1_34MainloopSm90TmaGmmaWarpSpecializedILi10ENS5_IJNS4_1CILi1EEESB_SB_EEENS1_35KernelTmaWarpSpecializedCooperativeEEENS5_IJNSA_ILi128EEENSA_ILi224EEENSA_ILi32EEEEEENS_6half_tENS5_IJlSB_lEEESJ_SK_NS4_8TiledMMAINS4_8MMA_AtomIJNS4_4SM904GMMA25MMA_64x32x16_F32F16F16_SSILNSO_5MajorE0ELSQ_0ELNSO_7ScaleInE1ELSR_1EEEEEENS4_6LayoutINS5_IJNSA_ILi2EEESB_SB_EEENS5_IJSB_NSA_ILi0EEESX_EEEEENS5_IJNS4_10UnderscoreES10_S10_EEEEENS4_13SM90_TMA_LOADENS4_14ComposedLayoutINS4_7SwizzleILi2ELi4ELi3EEENS4_18smem_ptr_flag_bitsILi16EEENSU_INS5_IJNSA_ILi8EEESH_EEENS5_IJSH_SB_EEEEEEEvNS4_8identityES13_S1D_vS1E_EENS_8epilogue10collective6detail29Sm90TmaWarpSpecializedAdapterINS1H_15DefaultEpilogueISJ_SK_SK_NS1G_6thread17LinearCombinationISJ_Li1EffLNS1L_9ScaleType4KindE0ELNS_15FloatRoundStyleE2ESJ_EENS1_15EpilogueDefaultEEEEEvvEEEEvNT_6ParamsE,@"STO_CUDA_ENTRY STV_DEFAULT"
_ZN7cutlass13device_kernelINS_4gemm6kernel13GemmUniversalIN4cute5tupleIJiiiiEEENS1_10collective13CollectiveMmaINS1_34MainloopSm90TmaGmmaWarpSpecializedILi10ENS5_IJNS4_1CILi1EEESB_SB_EEENS1_35KernelTmaWarpSpecializedCooperativeEEENS5_IJNSA_ILi128EEENSA_ILi224EEENSA_ILi32EEEEEENS_6half_tENS5_IJlSB_lEEESJ_SK_NS4_8TiledMMAINS4_8MMA_AtomIJNS4_4SM904GMMA25MMA_64x32x16_F32F16F16_SSILNSO_5MajorE0ELSQ_0ELNSO_7ScaleInE1ELSR_1EEEEEENS4_6LayoutINS5_IJNSA_ILi2EEESB_SB_EEENS5_IJSB_NSA_ILi0EEESX_EEEEENS5_IJNS4_10UnderscoreES10_S10_EEEEENS4_13SM90_TMA_LOADENS4_14ComposedLayoutINS4_7SwizzleILi2ELi4ELi3EEENS4_18smem_ptr_flag_bitsILi16EEENSU_INS5_IJNSA_ILi8EEESH_EEENS5_IJSH_SB_EEEEEEEvNS4_8identityES13_S1D_vS1E_EENS_8epilogue10collective6detail29Sm90TmaWarpSpecializedAdapterINS1H_15DefaultEpilogueISJ_SK_SK_NS1G_6thread17LinearCombinationISJ_Li1EffLNS1L_9ScaleType4KindE0ELNS_15FloatRoundStyleE2ESJ_EENS1_15EpilogueDefaultEEEEEvvEEEEvNT_6ParamsE:
[----:B------:R-:W0:Y:S01]  /*0000*/  LDC R1, c[0x0][0x28] ;  /* 0x00000a00ff017b82 */ /* 0x000e220000000800 */
[----:B------:R-:W1:Y:S01]  /*0010*/  S2R R18, SR_TID.X ;  /* 0x0000000000127919 */ /* 0x000e620000002100 */
[----:B------:R-:W-:Y:S01]  /*0020*/  ELECT P0, URZ, PT ;  /* 0x00000000003f782f */ /* 0x000fe20003800000 */
[----:B------:R-:W-:Y:S01]  /*0030*/  BSSY B0, `(.L_x_0) ;  /* 0x000000f000007945 */ /* 0x000fe20003800000 */
[--C-:B-1----:R-:W-:Y:S02]  /*0040*/  SHF.R.U32.HI R0, RZ, 0x5, R18.reuse ;  /* 0x00000005ff007819 */ /* 0x102fe40000011612 */
[----:B------:R-:W-:-:S03]  /*0050*/  SHF.R.U32.HI R22, RZ, 0x7, R18 ;  /* 0x00000007ff167819 */ /* 0x000fc60000011612 */
[----:B------:R-:W1:Y:S04]  /*0060*/  SHFL.IDX PT, R5, R0, RZ, 0x1f ;  /* 0x00001fff00057589 */ /* 0x000e6800000e0000 */
[----:B------:R2:W3:Y:S01]  /*0070*/  SHFL.IDX PT, R8, R22, RZ, 0x1f ;  /* 0x00001fff16087589 */ /* 0x0004e200000e0000 */
[----:B-1----:R-:W-:-:S13]  /*0080*/  ISETP.NE.OR P0, PT, R5, RZ, !P0 ;  /* 0x000000ff0500720c */ /* 0x002fda0004705670 */
[----:B0-23--:R-:W-:Y:S05]  /*0090*/  @P0 BRA `(.L_x_1) ;  /* 0x0000000000200947 */ /* 0x00dfea0003800000 */
[----:B------:R-:W-:Y:S02]  /*00a0*/  ULDC.64 UR4, c[0x0][0x198] ;  /* 0x0000660000047ab9 */ /* 0x000fe40000000a00 */
[----:B------:R-:W-:Y:S02]  /*00b0*/  UIADD3 UR6, UP0, UR4, 0xf0, URZ ;  /* 0x000000f004067890 */ /* 0x000fe4000ff1e03f */
[----:B------:R-:W-:Y:S02]  /*00c0*/  UIADD3 UR4, UP1, UR4, 0x1f0, URZ ;  /* 0x000001f004047890 */ /* 0x000fe4000ff3e03f */
[----:B------:R-:W-:Y:S02]  /*00d0*/  UIADD3.X UR7, URZ, UR5, URZ, UP0, !UPT ;  /* 0x000000053f077290 */ /* 0x000fe400087fe43f */
[----:B------:R-:W-:-:S07]  /*00e0*/  UIADD3.X UR5, URZ, UR5, URZ, UP1, !UPT ;  /* 0x000000053f057290 */ /* 0x000fce0008ffe43f */
[----:B------:R0:W-:Y:S02]  /*00f0*/  UTMACCTL.PF [UR6] ;  /* 0x00000000060079b9 */ /* 0x0001e40008040000 */
[----:B------:R0:W-:Y:S02]  /*0100*/  UTMACCTL.PF [UR4] ;  /* 0x00000000040079b9 */ /* 0x0001e40008040000 */
[----:B0-----:R-:W-:Y:S01]  /*0110*/  NOP ;  /* 0x0000000000007918 */ /* 0x001fe20000000000 */
.L_x_1:
[----:B------:R-:W-:Y:S05]  /*0120*/  BSYNC B0 ;  /* 0x0000000000007941 */ /* 0x000fea0003800000 */
.L_x_0:
[----:B------:R-:W0:Y:S02]  /*0130*/  SHFL.IDX PT, R2, R0, RZ, 0x1f ;  /* 0x00001fff00027589 */ /* 0x000e2400000e0000 */
[----:B0-----:R-:W-:-:S13]  /*0140*/  ISETP.NE.AND P0, PT, R2, RZ, PT ;  /* 0x000000ff0200720c */ /* 0x001fda0003f05270 */
[----:B------:R-:W-:Y:S05]  /*0150*/  @P0 BRA `(.L_x_2) ;  /* 0x0000000000940947 */ /* 0x000fea0003800000 */
[----:B------:R-:W-:Y:S01]  /*0160*/  ELECT P0, URZ, PT ;  /* 0x00000000003f782f */ /* 0x000fe20003800000 */
[----:B------:R-:W-:-:S12]  /*0170*/  BSSY B0, `(.L_x_2) ;  /* 0x0000023000007945 */ /* 0x000fd80003800000 */
[----:B------:R-:W-:Y:S05]  /*0180*/  @!P0 BRA `(.L_x_3) ;  /* 0x0000000000848947 */ /* 0x000fea0003800000 */
[----:B------:R-:W0:Y:S01]  /*0190*/  S2UR UR8, SR_CgaCtaId ;  /* 0x00000000000879c3 */ /* 0x000e220000008800 */
[----:B------:R-:W-:Y:S01]  /*01a0*/  UMOV UR4, 0x400 ;  /* 0x0000040000047882 */ /* 0x000fe20000000000 */
[----:B------:R-:W-:Y:S01]  /*01b0*/  UMOV UR5, 0x1 ;  /* 0x0000000100057882 */ /* 0x000fe20000000000 */
[----:B------:R-:W-:Y:S02]  /*01c0*/  UMOV UR6, 0x100 ;  /* 0x0000010000067882 */ /* 0x000fe40000000000 */
[----:B------:R-:W-:-:S04]  /*01d0*/  UIADD3 UR6, -UR6, 0x100000, URZ ;  /* 0x0010000006067890 */ /* 0x000fc8000fffe13f */
[----:B------:R-:W-:Y:S02]  /*01e0*/  USHF.L.U32 UR7, UR6, 0xb, URZ ;  /* 0x0000000b06077899 */ /* 0x000fe4000800063f */
[----:B------:R-:W-:Y:S02]  /*01f0*/  USHF.L.U32 UR6, UR6, 0x1, URZ ;  /* 0x0000000106067899 */ /* 0x000fe4000800063f */
[----:B0-----:R-:W-:Y:S02]  /*0200*/  ULEA UR8, UR8, UR4, 0x18 ;  /* 0x0000000408087291 */ /* 0x001fe4000f8ec03f */
[----:B------:R-:W-:-:S04]  /*0210*/  UIADD3 UR4, -UR5, 0x100000, URZ ;  /* 0x0010000005047890 */ /* 0x000fc8000fffe13f */
[----:B------:R-:W-:Y:S02]  /*0220*/  USHF.L.U32 UR5, UR4, 0xb, URZ ;  /* 0x0000000b04057899 */ /* 0x000fe4000800063f */
[----:B------:R-:W-:Y:S01]  /*0230*/  USHF.L.U32 UR4, UR4, 0x1, URZ ;  /* 0x0000000104047899 */ /* 0x000fe2000800063f */
[----:B------:R-:W0:Y:S11]  /*0240*/  FENCE.VIEW.ASYNC.S ;  /* 0x00000000000073c6 */ /* 0x000e360000000000 */
[----:B0-----:R0:W1:Y:S01]  /*0250*/  SYNCS.EXCH.64 URZ, [UR8], UR4 ;  /* 0x00000004083f75b2 */ /* 0x0010620008000100 */
[----:B------:R0:W2:Y:S01]  /*0260*/  SYNCS.EXCH.64 URZ, [UR8+0x50], UR6 ;  /* 0x00005006083f75b2 */ /* 0x0000a20008000100 */
[----:B------:R0:W3:Y:S01]  /*0270*/  SYNCS.EXCH.64 URZ, [UR8+0x8], UR4 ;  /* 0x00000804083f75b2 */ /* 0x0000e20008000100 */
[----:B------:R0:W4:Y:S01]  /*0280*/  SYNCS.EXCH.64 URZ, [UR8+0x58], UR6 ;  /* 0x00005806083f75b2 */ /* 0x0001220008000100 */
[----:B------:R0:W0:Y:S01]  /*0290*/  SYNCS.EXCH.64 URZ, [UR8+0x10], UR4 ;  /* 0x00001004083f75b2 */ /* 0x0000220008000100 */
        /* <DEDUP_REMOVED lines=15> */
[----:B------:R-:W-:Y:S01]  /*0390*/  NOP ;  /* 0x0000000000007918 */ /* 0x000fe20000000000 */
.L_x_3:
[----:B0-----:R-:W-:Y:S05]  /*03a0*/  BSYNC B0 ;  /* 0x0000000000007941 */ /* 0x001fea0003800000 */
.L_x_2:
[----:B------:R-:W0:Y:S01]  /*03b0*/  SHFL.IDX PT, R0, R0, RZ, 0x1f ;  /* 0x00001fff00007589 */ /* 0x000e2200000e0000 */
[----:B------:R-:W-:Y:S01]  /*03c0*/  ELECT P0, URZ, PT ;  /* 0x00000000003f782f */ /* 0x000fe20003800000 */
[----:B------:R-:W5:Y:S01]  /*03d0*/  LDC R2, c[0x0][0x65c] ;  /* 0x00019700ff027b82 */ /* 0x000f620000000800 */
[----:B------:R-:W-:Y:S01]  /*03e0*/  SHF.R.S32.HI R6, RZ, 0x1f, R5 ;  /* 0x0000001fff067819 */ /* 0x000fe20000011405 */
[----:B------:R-:W1:Y:S01]  /*03f0*/  S2R R3, SR_CTAID.Y ;  /* 0x0000000000037919 */ /* 0x000e620000002600 */
[----:B------:R-:W-:Y:S01]  /*0400*/  UMOV UR4, 0x20 ;  /* 0x0000002000047882 */ /* 0x000fe20000000000 */
[----:B------:R-:W-:Y:S01]  /*0410*/  ISETP.NE.AND P2, PT, R8, RZ, PT ;  /* 0x000000ff0800720c */ /* 0x000fe20003f45270 */
[----:B------:R-:W-:Y:S01]  /*0420*/  NOP ;  /* 0x0000000000007918 */ /* 0x000fe20000000000 */
[----:B------:R-:W2:Y:S01]  /*0430*/  S2R R4, SR_CTAID.X ;  /* 0x0000000000047919 */ /* 0x000ea20000002500 */
[----:B------:R-:W-:Y:S01]  /*0440*/  LEA.HI R6, R6, R5, RZ, 0x2 ;  /* 0x0000000506067211 */ /* 0x000fe200078f10ff */
[----:B------:R-:W-:Y:S01]  /*0450*/  NOP ;  /* 0x0000000000007918 */ /* 0x000fe20000000000 */
[----:B0-----:R-:W-:-:S02]  /*0460*/  ISETP.NE.OR P0, PT, R0, RZ, !P0 ;  /* 0x000000ff0000720c */ /* 0x001fc40004705670 */
[----:B-----5:R-:W-:-:S04]  /*0470*/  ISETP.NE.AND P3, PT, R2, 0x1, PT ;  /* 0x000000010200780c */ /* 0x020fc80003f65270 */
[----:B------:R-:W-:Y:S02]  /*0480*/  P2R R0, PR, RZ, 0x8 ;  /* 0x00000008ff007803 */ /* 0x000fe40000000000 */
[----:B------:R-:W-:-:S05]  /*0490*/  LOP3.LUT R0, R6, 0xfffffffc, RZ, 0xc0, !PT ;  /* 0xfffffffc06007812 */ /* 0x000fca00078ec0ff */
[----:B------:R-:W-:Y:S01]  /*04a0*/  VOTEU.ALL UP0, P0 ;  /* 0x00000000003f7886 */ /* 0x000fe20000000000 */
[----:B------:R-:W-:Y:S01]  /*04b0*/  IMAD.IADD R0, R5, 0x1, -R0 ;  /* 0x0000000105007824 */ /* 0x000fe200078e0a00 */
[----:B------:R-:W2:Y:S01]  /*04c0*/  @P3 LDC R17, c[0x0][0x10] ;  /* 0x00000400ff113b82 */ /* 0x000ea20000000800 */
[----:B------:R-:W-:Y:S01]  /*04d0*/  VOTEU.ALL UP1, P0 ;  /* 0x00000000003f7886 */ /* 0x000fe20000020000 */
[----:B-1----:R-:W-:Y:S01]  /*04e0*/  @P3 IMAD.MOV.U32 R6, RZ, RZ, R3 ;  /* 0x000000ffff063224 */ /* 0x002fe200078e0003 */
[----:B------:R-:W-:Y:S01]  /*04f0*/  @!UP0 UMOV UR6, 0x400 ;  /* 0x0000040000068882 */ /* 0x000fe20000000000 */
[----:B------:R-:W-:-:S04]  /*0500*/  @!UP0 UIADD3 UR4, -UR4, 0x100000, URZ ;  /* 0x0010000004048890 */ /* 0x000fc8000fffe13f */
[----:B------:R-:W-:Y:S02]  /*0510*/  @!UP0 USHF.L.U32 UR5, UR4, 0xb, URZ ;  /* 0x0000000b04058899 */ /* 0x000fe4000800063f */
[----:B------:R-:W-:Y:S01]  /*0520*/  @!UP0 USHF.L.U32 UR4, UR4, 0x1, URZ ;  /* 0x0000000104048899 */ /* 0x000fe2000800063f */
[----:B------:R-:W-:Y:S02]  /*0530*/  @P3 IMAD.MOV.U32 R7, RZ, RZ, RZ ;  /* 0x000000ffff073224 */ /* 0x000fe400078e00ff */
[----:B------:R-:W-:Y:S01]  /*0540*/  IMAD.MOV.U32 R5, RZ, RZ, RZ ;  /* 0x000000ffff057224 */ /* 0x000fe200078e00ff */
[----:B------:R-:W0:Y:S01]  /*0550*/  @!UP0 S2UR UR7, SR_CgaCtaId ;  /* 0x00000000000789c3 */ /* 0x000e220000008800 */
[----:B------:R-:W-:-:S07]  /*0560*/  @P3 IMAD.MOV.U32 R11, RZ, RZ, RZ ;  /* 0x000000ffff0b3224 */ /* 0x000fce00078e00ff */
[----:B------:R-:W1:Y:S01]  /*0570*/  @!P3 LDC R9, c[0x0][0xc] ;  /* 0x00000300ff09bb82 */ /* 0x000e620000000800 */
[----:B--2---:R-:W-:-:S04]  /*0580*/  @P3 IMAD.WIDE.U32 R16, R4, R17, R6 ;  /* 0x0000001104103225 */ /* 0x004fc800078e0006 */
[----:B------:R-:W-:Y:S01]  /*0590*/  @P3 IMAD.IADD R17, R17, 0x1, R11 ;  /* 0x0000000111113824 */ /* 0x000fe200078e020b */
[----:B0-----:R-:W-:Y:S01]  /*05a0*/  @!UP0 ULEA UR6, UR7, UR6, 0x18 ;  /* 0x0000000607068291 */ /* 0x001fe2000f8ec03f */
[----:B------:R-:W-:Y:S01]  /*05b0*/  VOTEU.ALL UP0, P0 ;  /* 0x00000000003f7886 */ /* 0x000fe20000000000 */
[----:B------:R-:W-:-:S04]  /*05c0*/  ISETP.NE.AND P0, PT, R0, 0x3, PT ;  /* 0x000000030000780c */ /* 0x000fc80003f05270 */
[----:B------:R-:W-:Y:S01]  /*05d0*/  ISETP.EQ.OR P0, PT, R0, RZ, !P0 ;  /* 0x000000ff0000720c */ /* 0x000fe20004702670 */
[----:B-1----:R-:W-:-:S03]  /*05e0*/  @!P3 IMAD.WIDE.U32 R6, R9, R3, R4 ;  /* 0x000000030906b225 */ /* 0x002fc600078e0004 */
[C---:B------:R-:W-:Y:S01]  /*05f0*/  ISETP.EQ.AND P0, PT, R8.reuse, RZ, P0 ;  /* 0x000000ff0800720c */ /* 0x040fe20000702270 */
[----:B------:R-:W-:Y:S01]  /*0600*/  VIADD R8, R8, 0xffffffff ;  /* 0xffffffff08087836 */ /* 0x000fe20000000000 */
[----:B------:R-:W0:Y:S02]  /*0610*/  FENCE.VIEW.ASYNC.S ;  /* 0x00000000000073c6 */ /* 0x000e240000000000 */
[----:B0-----:R0:W3:Y:S01]  /*0620*/  @!UP0 SYNCS.EXCH.64 URZ, [UR6+0xb0], UR4 ;  /* 0x0000b004063f85b2 */ /* 0x0010e20008000100 */
[----:B------:R-:W-:Y:S01]  /*0630*/  @!P3 IMAD.MOV.U32 R16, RZ, RZ, R6 ;  /* 0x000000ffff10b224 */ /* 0x000fe200078e0006 */
[----:B------:R-:W-:Y:S01]  /*0640*/  SEL R19, RZ, 0x1, !P0 ;  /* 0x00000001ff137807 */ /* 0x000fe20004000000 */
[----:B------:R-:W-:Y:S01]  /*0650*/  @!P3 IMAD.MOV.U32 R17, RZ, RZ, R7 ;  /* 0x000000ffff11b224 */ /* 0x000fe200078e0007 */
[----:B------:R-:W-:-:S04]  /*0660*/  ISETP.GE.U32.AND P1, PT, R8, 0x2, PT ;  /* 0x000000020800780c */ /* 0x000fc80003f26070 */
[----:B------:R-:W-:Y:S01]  /*0670*/  SEL R19, R19, 0x2, P1 ;  /* 0x0000000213137807 */ /* 0x000fe20000800000 */
[----:B------:R0:W3:Y:S01]  /*0680*/  @!UP1 SYNCS.EXCH.64 URZ, [UR6+0xb8], UR4 ;  /* 0x0000b804063f95b2 */ /* 0x0000e20008000100 */
[----:B------:R-:W-:Y:S01]  /*0690*/  NOP ;  /* 0x0000000000007918 */ /* 0x000fe20000000000 */
[----:B---34-:R-:W-:Y:S06]  /*06a0*/  BAR.SYNC.DEFER_BLOCKING 0x0 ;  /* 0x0000000000007b1d */ /* 0x018fec0000010000 */
[----:B------:R-:W-:Y:S05]  /*06b0*/  @!P2 BRA `(.L_x_4) ;  /* 0x00000098000ca947 */ /* 0x000fea0003800000 */
[----:B------:R-:W-:-:S13]  /*06c0*/  ISETP.GT.U32.AND P0, PT, R8, 0x1, PT ;  /* 0x000000010800780c */ /* 0x000fda0003f04070 */
[----:B0-----:R-:W-:Y:S05]  /*06d0*/  @P0 EXIT ;  /* 0x000000000000094d */ /* 0x001fea0003800000 */
[----:B------:R-:W-:Y:S01]  /*06e0*/  ULDC.64 UR4, c[0x0][0x650] ;  /* 0x0001940000047ab9 */ /* 0x000fe20000000a00 */
[----:B------:R-:W-:Y:S01]  /*06f0*/  PRMT R0, RZ, 0x7610, R0 ;  /* 0x00007610ff007816 */ /* 0x000fe20000000000 */
[----:B------:R-:W-:Y:S01]  /*0700*/  IMAD.MOV.U32 R139, RZ, RZ, -0x1 ;  /* 0xffffffffff8b7424 */ /* 0x000fe200078e00ff */
[----:B------:R-:W-:Y:S01]  /*0710*/  ISETP.GE.U32.AND P0, PT, R16, UR4, PT ;  /* 0x0000000410007c0c */ /* 0x000fe2000bf06070 */
[----:B------:R-:W-:Y:S02]  /*0720*/  IMAD.MOV.U32 R140, RZ, RZ, -0x1 ;  /* 0xffffffffff8c7424 */ /* 0x000fe400078e00ff */
[----:B------:R-:W-:Y:S01]  /*0730*/  IMAD.MOV.U32 R137, RZ, RZ, -0x1 ;  /* 0xffffffffff897424 */ /* 0x000fe200078e00ff */
[----:B------:R-:W-:-:S13]  /*0740*/  ISETP.GE.U32.AND.EX P0, PT, R17, UR5, PT, P0 ;  /* 0x0000000511007c0c */ /* 0x000fda000bf06100 */
[----:B------:R-:W-:Y:S05]  /*0750*/  @P0 BRA `(.L_x_5) ;  /* 0x0000000400540947 */ /* 0x000fea0003800000 */
[----:B------:R-:W0:Y:S01]  /*0760*/  LDC.64 R14, c[0x0][0x628] ;  /* 0x00018a00ff0e7b82 */ /* 0x000e220000000a00 */
[----:B------:R-:W-:Y:S02]  /*0770*/  IMAD.MOV.U32 R6, RZ, RZ, R16 ;  /* 0x000000ffff067224 */ /* 0x000fe400078e0010 */
[----:B------:R-:W-:-:S05]  /*0780*/  IMAD.MOV.U32 R7, RZ, RZ, R17 ;  /* 0x000000ffff077224 */ /* 0x000fca00078e0011 */
[----:B------:R-:W1:Y:S08]  /*0790*/  LDC R0, c[0x0][0x630] ;  /* 0x00018c00ff007b82 */ /* 0x000e700000000800 */
[----:B------:R-:W2:Y:S01]  /*07a0*/  LDC.64 R20, c[0x0][0x620] ;  /* 0x00018800ff147b82 */ /* 0x000ea20000000a00 */
[----:B0-----:R-:W-:-:S04]  /*07b0*/  ISETP.NE.U32.AND P0, PT, R14, RZ, PT ;  /* 0x000000ff0e00720c */ /* 0x001fc80003f05070 */
[----:B------:R-:W-:-:S13]  /*07c0*/  ISETP.NE.AND.EX P0, PT, R15, RZ, PT, P0 ;  /* 0x000000ff0f00720c */ /* 0x000fda0003f05300 */
[----:B-12---:R-:W-:Y:S05]  /*07d0*/  @!P0 BRA `(.L_x_6) ;  /* 0x0000000000288947 */ /* 0x006fea0003800000 */
[----:B------:R-:W0:Y:S02]  /*07e0*/  LDC R11, c[0x0][0x634] ;  /* 0x00018d00ff0b7b82 */ /* 0x000e240000000800 */
[----:B0-----:R-:W-:-:S05]  /*07f0*/  IADD3 R11, P0, R16, R11, RZ ;  /* 0x0000000b100b7210 */ /* 0x001fca0007f1e0ff */
[----:B------:R-:W-:-:S04]  /*0800*/  IMAD.X R13, RZ, RZ, R17, P0 ;  /* 0x000000ffff0d7224 */ /* 0x000fc800000e0611 */
[----:B------:R-:W-:-:S04]  /*0810*/  IMAD.WIDE.U32 R6, R13, R14, RZ ;  /* 0x0000000e0d067225 */ /* 0x000fc800078e00ff */
[----:B------:R-:W-:-:S04]  /*0820*/  IMAD.WIDE.U32 R8, P0, R11, R15, R6 ;  /* 0x0000000f0b087225 */ /* 0x000fc80007800006 */
[----:B------:R-:W-:-:S04]  /*0830*/  IMAD.WIDE.U32 R6, R11, R14, RZ ;  /* 0x0000000e0b067225 */ /* 0x000fc800078e00ff */
[----:B------:R-:W-:Y:S01]  /*0840*/  IMAD.X R11, RZ, RZ, RZ, P0 ;  /* 0x000000ffff0b7224 */ /* 0x000fe200000e06ff */
[----:B------:R-:W-:Y:S01]  /*0850*/  IADD3 RZ, P0, R7, R8, RZ ;  /* 0x0000000807ff7210 */ /* 0x000fe20007f1e0ff */
[----:B------:R-:W-:-:S04]  /*0860*/  IMAD.MOV.U32 R10, RZ, RZ, R9 ;  /* 0x000000ffff0a7224 */ /* 0x000fc800078e0009 */
[----:B------:R-:W-:-:S08]  /*0870*/  IMAD.WIDE.U32.X R6, R13, R15, R10, P0 ;  /* 0x0000000f0d067225 */ /* 0x000fd000000e040a */
.L_x_6:
[-CC-:B------:R-:W-:Y:S01]  /*0880*/  SHF.R.U64 R137, R6, R0.reuse, R7.reuse ;  /* 0x0000000006897219 */ /* 0x180fe20000001207 */
[----:B------:R-:W0:Y:S01]  /*0890*/  LDC R10, c[0x0][0x618] ;  /* 0x00018600ff0a7b82 */ /* 0x000e220000000800 */
[----:B------:R-:W-:Y:S01]  /*08a0*/  SHF.R.U32.HI R5, RZ, R0, R7 ;  /* 0x00000000ff057219 */ /* 0x000fe20000011607 */
[----:B------:R-:W-:Y:S01]  /*08b0*/  ULDC UR4, c[0x0][0x150] ;  /* 0x0000540000047ab9 */ /* 0x000fe20000000800 */
[----:B------:R-:W-:Y:S02]  /*08c0*/  IADD3 R9, P0, RZ, -R137, RZ ;  /* 0x80000089ff097210 */ /* 0x000fe40007f1e0ff */
[----:B------:R-:W-:-:S03]  /*08d0*/  I2FP.F32.U32 R0, R4 ;  /* 0x0000000400007245 */ /* 0x000fc60000201000 */
[----:B------:R-:W1:Y:S01]  /*08e0*/  LDC.64 R28, c[0x0][0x640] ;  /* 0x00019000ff1c7b82 */ /* 0x000e620000000a00 */
[----:B------:R-:W-:Y:S02]  /*08f0*/  IMAD.X R11, RZ, RZ, ~R5, P0 ;  /* 0x000000ffff0b7224 */ /* 0x000fe400000e0e05 */
[----:B------:R-:W-:Y:S01]  /*0900*/  FMUL R0, R0, UR4 ;  /* 0x0000000400007c20 */ /* 0x000fe20008400000 */
[----:B------:R-:W-:Y:S01]  /*0910*/  IMAD.WIDE.U32 R6, R9, R20, R16 ;  /* 0x0000001409067225 */ /* 0x000fe200078e0010 */
[----:B------:R-:W-:-:S03]  /*0920*/  ULDC UR4, c[0x0][0x154] ;  /* 0x0000550000047ab9 */ /* 0x000fc60000000800 */
[----:B------:R-:W-:Y:S01]  /*0930*/  IMAD R8, R11, R20, RZ ;  /* 0x000000140b087224 */ /* 0x000fe200078e02ff */
[----:B------:R-:W2:Y:S01]  /*0940*/  LDC R5, c[0x0][0x144] ;  /* 0x00005100ff057b82 */ /* 0x000ea20000000800 */
[----:B------:R-:W3:Y:S02]  /*0950*/  F2I.U32.TRUNC.NTZ R0, R0 ;  /* 0x0000000000007305 */ /* 0x000ee4000020f000 */
[----:B------:R-:W-:-:S04]  /*0960*/  IMAD R9, R9, R21, R8 ;  /* 0x0000001509097224 */ /* 0x000fc800078e0208 */
[----:B------:R-:W-:Y:S01]  /*0970*/  IMAD.IADD R7, R7, 0x1, R9 ;  /* 0x0000000107077824 */ /* 0x000fe200078e0209 */
[----:B------:R-:W4:Y:S01]  /*0980*/  LDC R12, c[0x0][0x608] ;  /* 0x00018200ff0c7b82 */ /* 0x000f220000000800 */
[----:B------:R-:W-:-:S03]  /*0990*/  IMAD.MOV.U32 R9, RZ, RZ, -0x1 ;  /* 0xffffffffff097424 */ /* 0x000fc600078e00ff */
[-CC-:B0-----:R-:W-:Y:S02]  /*09a0*/  SHF.R.U64 R20, R6, R10.reuse, R7.reuse ;  /* 0x0000000a06147219 */ /* 0x181fe40000001207 */
[----:B------:R-:W-:Y:S02]  /*09b0*/  I2FP.F32.U32 R6, R3 ;  /* 0x0000000300067245 */ /* 0x000fe40000201000 */
[----:B------:R-:W0:Y:S01]  /*09c0*/  LDC R26, c[0x0][0x658] ;  /* 0x00019600ff1a7b82 */ /* 0x000e220000000800 */
[----:B-1----:R-:W-:Y:S01]  /*09d0*/  ISETP.NE.U32.AND P0, PT, R28, RZ, PT ;  /* 0x000000ff1c00720c */ /* 0x002fe20003f05070 */
[----:B---3--:R-:W-:Y:S01]  /*09e0*/  IMAD.MOV R8, RZ, RZ, -R0 ;  /* 0x000000ffff087224 */ /* 0x008fe200078e0a00 */
[----:B------:R-:W-:Y:S01]  /*09f0*/  SHF.R.U32.HI R7, RZ, R10, R7 ;  /* 0x0000000aff077219 */ /* 0x000fe20000011607 */
[----:B------:R-:W-:Y:S01]  /*0a00*/  FMUL R6, R6, UR4 ;  /* 0x0000000406067c20 */ /* 0x000fe20008400000 */
[----:B------:R-:W-:-:S03]  /*0a10*/  ISETP.NE.AND.EX P0, PT, R29, RZ, PT, P0 ;  /* 0x000000ff1d00720c */ /* 0x000fc60003f05300 */
[----:B------:R-:W1:Y:S01]  /*0a20*/  LDC R14, c[0x0][0x148] ;  /* 0x00005200ff0e7b82 */ /* 0x000e620000000800 */
[----:B--2---:R-:W-:-:S07]  /*0a30*/  IMAD R0, R5, R8, R4 ;  /* 0x0000000805007224 */ /* 0x004fce00078e0204 */
[----:B------:R-:W2:Y:S01]  /*0a40*/  LDC R24, c[0x0][0x600] ;  /* 0x00018000ff187b82 */ /* 0x000ea20000000800 */
[-CC-:B----4-:R-:W-:Y:S02]  /*0a50*/  SHF.R.U64 R30, R20, R12.reuse, R7.reuse ;  /* 0x0000000c141e7219 */ /* 0x190fe40000001207 */
[----:B------:R-:W-:Y:S01]  /*0a60*/  SHF.R.U32.HI R5, RZ, R12, R7 ;  /* 0x0000000cff057219 */ /* 0x000fe20000011607 */
[----:B------:R-:W-:Y:S01]  /*0a70*/  IMAD.MOV.U32 R7, RZ, RZ, 0x1 ;  /* 0x00000001ff077424 */ /* 0x000fe200078e00ff */
[----:B------:R3:W4:Y:S03]  /*0a80*/  F2I.U32.TRUNC.NTZ R12, R6 ;  /* 0x00000006000c7305 */ /* 0x000726000020f000 */
[----:B------:R-:W1:Y:S01]  /*0a90*/  LDC R15, c[0x0][0x648] ;  /* 0x00019200ff0f7b82 */ /* 0x000e620000000800 */
[-C--:B0-----:R-:W-:Y:S02]  /*0aa0*/  SHF.L.U32 R4, R9, R26.reuse, RZ ;  /* 0x0000001a09047219 */ /* 0x081fe400000006ff */
[----:B------:R-:W-:-:S02]  /*0ab0*/  SHF.R.U64 R32, R30, R26, R5 ;  /* 0x0000001a1e207219 */ /* 0x000fc40000001205 */
[----:B------:R-:W-:Y:S02]  /*0ac0*/  LOP3.LUT R11, RZ, R4, RZ, 0x33, !PT ;  /* 0x00000004ff0b7212 */ /* 0x000fe400078e33ff */
[-C--:B------:R-:W-:Y:S01]  /*0ad0*/  SHF.R.U32.HI R5, RZ, R26.reuse, R5 ;  /* 0x0000001aff057219 */ /* 0x080fe20000011605 */
[----:B------:R-:W0:Y:S01]  /*0ae0*/  LDC R21, c[0x0][0x638] ;  /* 0x00018e00ff157b82 */ /* 0x000e220000000800 */
[----:B------:R-:W-:Y:S01]  /*0af0*/  SHF.L.U32 R10, R7, R26, RZ ;  /* 0x0000001a070a7219 */ /* 0x000fe200000006ff */
[----:B------:R-:W-:-:S06]  /*0b00*/  IMAD.MOV.U32 R4, RZ, RZ, R32 ;  /* 0x000000ffff047224 */ /* 0x000fcc00078e0020 */
[----:B------:R-:W0:Y:S01]  /*0b10*/  LDC R139, c[0x0][0x610] ;  /* 0x00018400ff8b7b82 */ /* 0x000e220000000800 */
[----:B---34-:R-:W-:Y:S05]  /*0b20*/  @!P0 BRA `(.L_x_7) ;  /* 0x0000000000288947 */ /* 0x018fea0003800000 */
[----:B------:R-:W3:Y:S02]  /*0b30*/  LDC R9, c[0x0][0x64c] ;  /* 0x00019300ff097b82 */ /* 0x000ee40000000800 */
[----:B---3--:R-:W-:-:S05]  /*0b40*/  IADD3 R9, P0, R32, R9, RZ ;  /* 0x0000000920097210 */ /* 0x008fca0007f1e0ff */
        /* <DEDUP_REMOVED lines=8> */
.L_x_7:
[----:B-1----:R-:W-:Y:S01]  /*0bd0*/  SHF.R.U64 R4, R4, R15, R5 ;  /* 0x0000000f04047219 */ /* 0x002fe20000001205 */
[----:B--2---:R-:W-:Y:S01]  /*0be0*/  VIADD R5, R24, 0xffffffff ;  /* 0xffffffff18057836 */ /* 0x004fe20000000000 */
[----:B------:R-:W-:Y:S01]  /*0bf0*/  LOP3.LUT R11, R30, R11, RZ, 0xc0, !PT ;  /* 0x0000000b1e0b7212 */ /* 0x000fe200078ec0ff */
[----:B------:R-:W-:Y:S02]  /*0c00*/  IMAD.MOV R12, RZ, RZ, -R12 ;  /* 0x000000ffff0c7224 */ /* 0x000fe400078e0a0c */
[----:B------:R-:W-:Y:S02]  /*0c10*/  IMAD.MOV R6, RZ, RZ, -R4 ;  /* 0x000000ffff067224 */ /* 0x000fe400078e0a04 */
[----:B------:R-:W-:Y:S01]  /*0c20*/  IMAD R11, R10, R4, R11 ;  /* 0x000000040a0b7224 */ /* 0x000fe200078e020b */
[----:B------:R-:W-:Y:S01]  /*0c30*/  LOP3.LUT R4, R20, R5, RZ, 0xc0, !PT ;  /* 0x0000000514047212 */ /* 0x000fe200078ec0ff */
[----:B------:R-:W-:Y:S02]  /*0c40*/  @P3 IMAD R0, R14, R12, R3 ;  /* 0x0000000c0e003224 */ /* 0x000fe400078e0203 */
[----:B0-----:R-:W-:-:S02]  /*0c50*/  IMAD R3, R6, R21, R32 ;  /* 0x0000001506037224 */ /* 0x001fc400078e0220 */
[----:B------:R-:W-:Y:S02]  /*0c60*/  IMAD R139, R11, R139, R0 ;  /* 0x0000008b0b8b7224 */ /* 0x000fe400078e0200 */
[----:B------:R-:W-:Y:S02]  /*0c70*/  IMAD R4, R3, R24, R4 ;  /* 0x0000001803047224 */ /* 0x000fe400078e0204 */
[----:B------:R-:W-:-:S03]  /*0c80*/  IMAD.MOV.U32 R0, RZ, RZ, 0x1 ;  /* 0x00000001ff007424 */ /* 0x000fc600078e00ff */
[----:B------:R-:W-:Y:S02]  /*0c90*/  SEL R140, R4, R139, !P3 ;  /* 0x0000008b048c7207 */ /* 0x000fe40005800000 */
[----:B------:R-:W-:-:S07]  /*0ca0*/  SEL R139, R139, R4, !P3 ;  /* 0x000000048b8b7207 */ /* 0x000fce0005800000 */
.L_x_5:
[----:B------:R-:W-:-:S08]  /*0cb0*/  NOP ;  /* 0x0000000000007918 */ /* 0x000fd00000000000 */
[----:B------:R-:W0:Y:S02]  /*0cc0*/  USETMAXREG.TRY_ALLOC.CTAPOOL UP0, 0xe8 ;  /* 0x000000e8000079c8 */ /* 0x000e240008000600 */
[----:B0-----:R-:W-:-:S13]  /*0cd0*/  PLOP3.LUT P0, PT, PT, PT, UP0, 0x80, 0x0 ;  /* 0x000000000000781c */ /* 0x001fda0003f0f008 */
[----:B------:R-:W-:Y:S05]  /*0ce0*/  @!P0 BRA `(.L_x_5) ;  /* 0xfffffffc00f08947 */ /* 0x000fea000383ffff */
[----:B------:R-:W-:Y:S01]  /*0cf0*/  ULDC.64 UR4, c[0x0][0x598] ;  /* 0x0001660000047ab9 */ /* 0x000fe20000000a00 */
[----:B------:R-:W-:Y:S01]  /*0d00*/  ULDC.64 UR36, c[0x0][0x208] ;  /* 0x0000820000247ab9 */ /* 0x000fe20000000a00 */
[----:B------:R-:W-:-:S04]  /*0d10*/  ISETP.NE.U32.AND P0, PT, RZ, UR4, PT ;  /* 0x00000004ff007c0c */ /* 0x000fc8000bf05070 */
[----:B------:R-:W-:-:S13]  /*0d20*/  ISETP.NE.AND.EX P0, PT, RZ, UR5, PT, P0 ;  /* 0x00000005ff007c0c */ /* 0x000fda000bf05300 */
[----:B------:R-:W-:Y:S05]  /*0d30*/  @!P0 BRA `(.L_x_8) ;  /* 0x00000000001c8947 */ /* 0x000fea0003800000 */
[----:B------:R-:W0:Y:S02]  /*0d40*/  LDC.64 R4, c[0x0][0x598] ;  /* 0x00016600ff047b82 */ /* 0x000e240000000a00 */
[----:B0-----:R-:W2:Y:S02]  /*0d50*/  LDG.E.64 R4, desc[UR36][R4.64] ;  /* 0x0000002404047981 */ /* 0x001ea4000c1e1b00 */
[----:B--2---:R-:W-:-:S04]  /*0d60*/  ISETP.NE.U32.AND P0, PT, R4, RZ, PT ;  /* 0x000000ff0400720c */ /* 0x004fc80003f05070 */
[----:B------:R-:W-:-:S13]  /*0d70*/  ISETP.NE.AND.EX P0, PT, R5, RZ, PT, P0 ;  /* 0x000000ff0500720c */ /* 0x000fda0003f05300 */
[----:B------:R-:W-:Y:S05]  /*0d80*/  @!P0 BRA `(.L_x_8) ;  /* 0x0000000000088947 */ /* 0x000fea0003800000 */
[----:B------:R0:W5:Y:S01]  /*0d90*/  LD.E R23, desc[UR36][R4.64] ;  /* 0x0000002404177980 */ /* 0x000162000c101900 */
[----:B------:R-:W-:Y:S05]  /*0da0*/  BRA `(.L_x_9) ;  /* 0x0000000000247947 */ /* 0x000fea0003800000 */
.L_x_8:
[----:B------:R-:W-:Y:S02]  /*0db0*/  ULDC.64 UR4, c[0x0][0x588] ;  /* 0x0001620000047ab9 */ /* 0x000fe40000000a00 */
[----:B------:R-:W-:-:S04]  /*0dc0*/  ISETP.NE.U32.AND P0, PT, RZ, UR4, PT ;  /* 0x00000004ff007c0c */ /* 0x000fc8000bf05070 */
[----:B------:R-:W-:-:S13]  /*0dd0*/  ISETP.NE.AND.EX P0, PT, RZ, UR5, PT, P0 ;  /* 0x00000005ff007c0c */ /* 0x000fda000bf05300 */
[----:B------:R-:W-:Y:S05]  /*0de0*/  @!P0 BRA `(.L_x_10) ;  /* 0x00000000000c8947 */ /* 0x000fea0003800000 */
[----:B------:R-:W0:Y:S02]  /*0df0*/  LDC.64 R4, c[0x0][0x588] ;  /* 0x00016200ff047b82 */ /* 0x000e240000000a00 */
[----:B0-----:R1:W5:Y:S01]  /*0e00*/  LDG.E R23, desc[UR36][R4.64] ;  /* 0x0000002404177981 */ /* 0x001362000c1e1900 */
[----:B------:R-:W-:Y:S05]  /*0e10*/  BRA `(.L_x_9) ;  /* 0x0000000000087947 */ /* 0x000fea0003800000 */
.L_x_10:
[----:B------:R-:W-:Y:S02]  /*0e20*/  ULDC UR4, c[0x0][0x580] ;  /* 0x0001600000047ab9 */ /* 0x000fe40000000800 */
[----:B------:R-:W-:-:S07]  /*0e30*/  IMAD.U32 R23, RZ, RZ, UR4 ;  /* 0x00000004ff177e24 */ /* 0x000fce000f8e00ff */
.L_x_9:
[----:B------:R-:W-:Y:S02]  /*0e40*/  ULDC.64 UR4, c[0x0][0x5a0] ;  /* 0x0001680000047ab9 */ /* 0x000fe40000000a00 */
[----:B------:R-:W-:-:S04]  /*0e50*/  ISETP.NE.U32.AND P0, PT, RZ, UR4, PT ;  /* 0x00000004ff007c0c */ /* 0x000fc8000bf05070 */
[----:B------:R-:W-:-:S13]  /*0e60*/  ISETP.NE.AND.EX P0, PT, RZ, UR5, PT, P0 ;  /* 0x00000005ff007c0c */ /* 0x000fda000bf05300 */
[----:B------:R-:W-:Y:S05]  /*0e70*/  @!P0 BRA `(.L_x_11) ;  /* 0x00000000001c8947 */ /* 0x000fea0003800000 */
[----:B01----:R-:W0:Y:S02]  /*0e80*/  LDC.64 R4, c[0x0][0x5a0] ;  /* 0x00016800ff047b82 */ /* 0x003e240000000a00 */
[----:B0-----:R-:W2:Y:S02]  /*0e90*/  LDG.E.64 R4, desc[UR36][R4.64] ;  /* 0x0000002404047981 */ /* 0x001ea4000c1e1b00 */
[----:B--2---:R-:W-:-:S04]  /*0ea0*/  ISETP.NE.U32.AND P0, PT, R4, RZ, PT ;  /* 0x000000ff0400720c */ /* 0x004fc80003f05070 */
[----:B------:R-:W-:-:S13]  /*0eb0*/  ISETP.NE.AND.EX P0, PT, R5, RZ, PT, P0 ;  /* 0x000000ff0500720c */ /* 0x000fda0003f05300 */
[----:B------:R-:W-:Y:S05]  /*0ec0*/  @!P0 BRA `(.L_x_11) ;  /* 0x0000000000088947 */ /* 0x000fea0003800000 */
[----:B------:R0:W5:Y:S01]  /*0ed0*/  LD.E R136, desc[UR36][R4.64] ;  /* 0x0000002404887980 */ /* 0x000162000c101900 */
[----:B------:R-:W-:Y:S05]  /*0ee0*/  BRA `(.L_x_12) ;  /* 0x0000000000247947 */ /* 0x000fea0003800000 */
.L_x_11:
[----:B------:R-:W-:Y:S02]  /*0ef0*/  ULDC.64 UR4, c[0x0][0x590] ;  /* 0x0001640000047ab9 */ /* 0x000fe40000000a00 */
[----:B------:R-:W-:-:S04]  /*0f00*/  ISETP.NE.U32.AND P0, PT, RZ, UR4, PT ;  /* 0x00000004ff007c0c */ /* 0x000fc8000bf05070 */
[----:B------:R-:W-:-:S13]  /*0f10*/  ISETP.NE.AND.EX P0, PT, RZ, UR5, PT, P0 ;  /* 0x00000005ff007c0c */ /* 0x000fda000bf05300 */
[----:B------:R-:W-:Y:S05]  /*0f20*/  @!P0 BRA `(.L_x_13) ;  /* 0x00000000000c8947 */ /* 0x000fea0003800000 */
[----:B01----:R-:W0:Y:S02]  /*0f30*/  LDC.64 R4, c[0x0][0x590] ;  /* 0x00016400ff047b82 */ /* 0x003e240000000a00 */
[----:B0-----:R1:W5:Y:S01]  /*0f40*/  LDG.E R136, desc[UR36][R4.64] ;  /* 0x0000002404887981 */ /* 0x001362000c1e1900 */
[----:B------:R-:W-:Y:S05]  /*0f50*/  BRA `(.L_x_12) ;  /* 0x0000000000087947 */ /* 0x000fea0003800000 */
.L_x_13:
[----:B------:R-:W-:Y:S02]  /*0f60*/  ULDC UR4, c[0x0][0x584] ;  /* 0x0001610000047ab9 */ /* 0x000fe40000000800 */
[----:B------:R-:W-:-:S07]  /*0f70*/  IMAD.U32 R136, RZ, RZ, UR4 ;  /* 0x00000004ff887e24 */ /* 0x000fce000f8e00ff */
.L_x_12:
[----:B------:R-:W-:-:S13]  /*0f80*/  LOP3.LUT P0, RZ, R0, 0xff, RZ, 0xc0, !PT ;  /* 0x000000ff00ff7812 */ /* 0x000fda000780c0ff */
[----:B------:R-:W-:Y:S05]  /*0f90*/  @!P0 EXIT ;  /* 0x000000000000894d */ /* 0x000fea0003800000 */
[----:B------:R-:W-:Y:S01]  /*0fa0*/  ULDC UR4, c[0x0][0x28c] ;  /* 0x0000a30000047ab9 */ /* 0x000fe20000000800 */
[----:B------:R-:W-:Y:S01]  /*0fb0*/  LOP3.LUT R138, R19, 0x1, RZ, 0xfc, !PT ;  /* 0x00000001138a7812 */ /* 0x000fe200078efcff */
[----:B------:R-:W-:Y:S01]  /*0fc0*/  UIADD3 UR4, UR4, 0x1f, URZ ;  /* 0x0000001f04047890 */ /* 0x000fe2000fffe03f */
[----:B------:R-:W-:Y:S01]  /*0fd0*/  UMOV UR38, URZ ;  /* 0x0000003f00267c82 */ /* 0x000fe20008000000 */
[----:B------:R-:W-:Y:S02]  /*0fe0*/  UMOV UR39, URZ ;  /* 0x0000003f00277c82 */ /* 0x000fe40008000000 */
[----:B------:R-:W-:-:S04]  /*0ff0*/  USHF.R.S32.HI UR5, URZ, 0x1f, UR4 ;  /* 0x0000001f3f057899 */ /* 0x000fc80008011404 */
[----:B------:R-:W-:-:S04]  /*1000*/  ULEA.HI UR5, UR5, UR4, URZ, 0x5 ;  /* 0x0000000405057291 */ /* 0x000fc8000f8f283f */
[----:B------:R-:W-:-:S12]  /*1010*/  USHF.R.S32.HI UR40, URZ, 0x5, UR5 ;  /* 0x000000053f287899 */ /* 0x000fd80008011405 */
.L_x_255:
[----:B------:R-:W-:Y:S01]  /*1020*/  LOP3.LUT R0, R18, 0x80, RZ, 0xc0, !PT ;  /* 0x0000008012007812 */ /* 0x000fe200078ec0ff */
[----:B--2---:R-:W2:Y:S01]  /*1030*/  S2UR UR6, SR_CgaCtaId ;  /* 0x00000000000679c3 */ /* 0x004ea20000008800 */
[----:B------:R-:W-:Y:S02]  /*1040*/  UMOV UR41, 0x400 ;  /* 0x0000040000297882 */ /* 0x000fe40000000000 */
[----:B------:R-:W-:-:S06]  /*1050*/  SHF.R.U32.HI R0, RZ, 0x7, R0 ;  /* 0x00000007ff007819 */ /* 0x000fcc0000011600 */
[----:B---3--:R-:W3:Y:S01]  /*1060*/  SHFL.IDX PT, R0, R0, RZ, 0x1f ;  /* 0x00001fff00007589 */ /* 0x008ee200000e0000 */
[----:B--2---:R-:W-:Y:S01]  /*1070*/  ULEA UR41, UR6, UR41, 0x18 ;  /* 0x0000002906297291 */ /* 0x004fe2000f8ec03f */
[----:B---3--:R-:W-:-:S13]  /*1080*/  R2UR UR4, R0 ;  /* 0x00000000000472ca */ /* 0x008fda00000e0000 */
[----:B------:R-:W-:-:S04]  /*1090*/  ULEA.HI UR5, UR4, UR4, URZ, 0x1 ;  /* 0x0000000404057291 */ /* 0x000fc8000f8f083f */
[----:B------:R-:W-:-:S04]  /*10a0*/  ULOP3.LUT UR5, UR5, 0xffffe, URZ, 0xc0, !UPT ;  /* 0x000ffffe05057892 */ /* 0x000fc8000f8ec03f */
[----:B------:R-:W-:-:S03]  /*10b0*/  UIADD3 UR5, UR4, -UR5, URZ ;  /* 0x8000000504057290 */ /* 0x000fc6000fffe03f */
[----:B------:R-:W-:Y:S01]  /*10c0*/  ULDC UR4, c[0x0][0x28c] ;  /* 0x0000a30000047ab9 */ /* 0x000fe20000000800 */
[----:B------:R-:W-:Y:S01]  /*10d0*/  ULEA UR5, UR5, UR41, 0xc ;  /* 0x0000002905057291 */ /* 0x000fe2000f8e603f */
[----:B------:R-:W-:-:S03]  /*10e0*/  ISETP.LT.AND P0, PT, RZ, UR4, PT ;  /* 0x00000004ff007c0c */ /* 0x000fc6000bf01270 */
[----:B------:R-:W-:-:S04]  /*10f0*/  UIADD3 UR5, UR5, 0x180, URZ ;  /* 0x0000018005057890 */ /* 0x000fc8000fffe03f */
[----:B------:R-:W-:-:S04]  /*1100*/  USHF.R.U32.HI UR5, URZ, 0x4, UR5 ;  /* 0x000000043f057899 */ /* 0x000fc80008011605 */
[----:B------:R-:W-:Y:S02]  /*1110*/  ULOP3.LUT UR42, UR5, 0x3fff, URZ, 0xc0, !UPT ;  /* 0x00003fff052a7892 */ /* 0x000fe4000f8ec03f */
[----:B-1--4-:R-:W-:Y:S10]  /*1120*/  @P0 BRA `(.L_x_14) ;  /* 0x0000000000400947 */ /* 0x012ff40003800000 */
[----:B------:R-:W-:Y:S01]  /*1130*/  MOV R0, 0x0 ;  /* 0x0000000000007802 */ /* 0x000fe20000000f00 */
[----:B------:R-:W-:Y:S01]  /*1140*/  ULDC.64 UR4, c[0x4][0x68] ;  /* 0x01001a0000047ab9 */ /* 0x000fe20000000a00 */
[----:B------:R-:W-:Y:S01]  /*1150*/  ULDC.64 UR6, c[0x4][0x8] ;  /* 0x0100020000067ab9 */ /* 0x000fe20000000a00 */
[----:B01----:R-:W-:Y:S01]  /*1160*/  IMAD.U32 R4, RZ, RZ, UR4 ;  /* 0x00000004ff047e24 */ /* 0x003fe2000f8e00ff */
[----:B------:R0:W1:Y:S01]  /*1170*/  LDC.64 R14, c[0x4][R0] ;  /* 0x01000000000e7b82 */ /* 0x0000620000000a00 */
[----:B------:R-:W-:Y:S01]  /*1180*/  IMAD.U32 R5, RZ, RZ, UR5 ;  /* 0x00000005ff057e24 */ /* 0x000fe2000f8e00ff */
[----:B------:R-:W-:Y:S01]  /*1190*/  ULDC.64 UR4, c[0x4][0x70] ;  /* 0x01001c0000047ab9 */ /* 0x000fe20000000a00 */
[----:B------:R-:W-:Y:S02]  /*11a0*/  IMAD.U32 R10, RZ, RZ, UR6 ;  /* 0x00000006ff0a7e24 */ /* 0x000fe4000f8e00ff */
[----:B------:R-:W-:Y:S02]  /*11b0*/  IMAD.U32 R6, RZ, RZ, UR4 ;  /* 0x00000004ff067e24 */ /* 0x000fe4000f8e00ff */
[----:B------:R-:W-:-:S02]  /*11c0*/  IMAD.U32 R7, RZ, RZ, UR5 ;  /* 0x00000005ff077e24 */ /* 0x000fc4000f8e00ff */
[----:B------:R-:W-:Y:S02]  /*11d0*/  IMAD.U32 R11, RZ, RZ, UR7 ;  /* 0x00000007ff0b7e24 */ /* 0x000fe4000f8e00ff */
[----:B------:R-:W-:Y:S02]  /*11e0*/  IMAD.MOV.U32 R8, RZ, RZ, 0x1e1 ;  /* 0x000001e1ff087424 */ /* 0x000fe400078e00ff */
[----:B------:R-:W-:Y:S02]  /*11f0*/  IMAD.MOV.U32 R12, RZ, RZ, 0x1 ;  /* 0x00000001ff0c7424 */ /* 0x000fe400078e00ff */
[----:B0-----:R-:W-:-:S07]  /*1200*/  IMAD.MOV.U32 R13, RZ, RZ, RZ ;  /* 0x000000ffff0d7224 */ /* 0x001fce00078e00ff */
[----:B------:R-:W-:-:S07]  /*1210*/  LEPC R20, `(.L_x_14) ;  /* 0x000000001014794e */ /* 0x000fce0000000000 */
[----:B-1---5:R-:W-:Y:S05]  /*1220*/  CALL.ABS.NOINC R14 ;  /* 0x000000000e007343 */ /* 0x022fea0003c00000 */
.L_x_14:
[----:B------:R-:W-:-:S13]  /*1230*/  ISETP.NE.AND P0, PT, R138, 0x3, PT ;  /* 0x000000038a00780c */ /* 0x000fda0003f05270 */
[----:B------:R-:W-:Y:S05]  /*1240*/  @!P0 BRA `(.L_x_15) ;  /* 0x0000000000048947 */ /* 0x000fea0003800000 */
[----:B------:R-:W-:Y:S01]  /*1250*/  BPT.TRAP 0x1 ;  /* 0x000000040000795c */ /* 0x000fe20000300000 */
.L_x_15:
[----:B------:R-:W-:Y:S02]  /*1260*/  IMAD.U32 R3, RZ, RZ, UR39 ;  /* 0x00000027ff037e24 */ /* 0x000fe4000f8e00ff */
[----:B------:R-:W-:-:S03]  /*1270*/  IMAD.U32 R0, RZ, RZ, UR38 ;  /* 0x00000026ff007e24 */ /* 0x000fc6000f8e00ff */
[----:B------:R-:W-:Y:S02]  /*1280*/  LEA R3, R3, UR41, 0x3 ;  /* 0x0000002903037c11 */ /* 0x000fe4000f8e18ff */
[----:B------:R-:W-:-:S04]  /*1290*/  SHF.L.U32 R0, R0, 0x1f, RZ ;  /* 0x0000001f00007819 */ /* 0x000fc800000006ff */
[----:B------:R2:W3:Y:S01]  /*12a0*/  SYNCS.PHASECHK.TRANS64.TRYWAIT P1, [R3+URZ], R0 ;  /* 0x00000000030075a7 */ /* 0x0004e2000802017f */
[----:B------:R-:W-:Y:S05]  /*12b0*/  @!P0 BRA `(.L_x_16) ;  /* 0x0000000000048947 */ /* 0x000fea0003800000 */
[----:B------:R-:W-:Y:S01]  /*12c0*/  BPT.TRAP 0x1 ;  /* 0x000000040000795c */ /* 0x000fe20000300000 */
.L_x_16:
[----:B---3--:R-:W-:Y:S05]  /*12d0*/  @P1 BRA `(.L_x_17) ;  /* 0x0000000000081947 */ /* 0x008fea0003800000 */
[----:B------:R-:W3:Y:S02]  /*12e0*/  SYNCS.PHASECHK.TRANS64.TRYWAIT P1, [R3+URZ], R0 ;  /* 0x00000000030075a7 */ /* 0x000ee4000802017f */
[----:B---3--:R-:W-:Y:S05]  /*12f0*/  @!P1 BRA `(.L_x_18) ;  /* 0x000000a400609947 */ /* 0x008fea0003800000 */
.L_x_17:
[----:B------:R-:W-:-:S04]  /*1300*/  UISETP.LT.AND UP0, UPT, UR40, 0x1, UPT ;  /* 0x000000012800788c */ /* 0x000fc8000bf01270 */
[----:B------:R-:W-:-:S06]  /*1310*/  USEL UR4, UR40, 0x1, UP0 ;  /* 0x0000000128047887 */ /* 0x000fcc0008000000 */
[----:B--23--:R-:W-:Y:S01]  /*1320*/  IMAD.U32 R0, RZ, RZ, UR4 ;  /* 0x00000004ff007e24 */ /* 0x00cfe2000f8e00ff */
[----:B------:R-:W-:Y:S05]  /*1330*/  WARPSYNC.ALL ;  /* 0x0000000000007948 */ /* 0x000fea0003800000 */
[----:B------:R-:W-:-:S04]  /*1340*/  IADD3 R0, -R0, UR40, RZ ;  /* 0x0000002800007c10 */ /* 0x000fc8000fffe1ff */
[----:B------:R-:W-:Y:S01]  /*1350*/  ISETP.GE.AND P1, PT, R0, 0x1, PT ;  /* 0x000000010000780c */ /* 0x000fe20003f26270 */
[----:B------:R-:W-:Y:S01]  /*1360*/  UIADD3 UR5, UR41, 0x14180, URZ ;  /* 0x0001418029057890 */ /* 0x000fe2000fffe03f */
[----:B------:R-:W-:Y:S01]  /*1370*/  WARPGROUP.ARRIVE ;  /* 0x00000000000079c5 */ /* 0x000fe20000000000 */
[----:B------:R-:W-:Y:S02]  /*1380*/  ULOP3.LUT UR4, UR42, 0x10000, URZ, 0xfc, !UPT ;  /* 0x000100002a047892 */ /* 0x000fe4000f8efc3f */
[----:B------:R-:W-:Y:S02]  /*1390*/  USHF.R.U32.HI UR5, URZ, 0x4, UR5 ;  /* 0x000000043f057899 */ /* 0x000fe40008011605 */
[----:B------:R-:W-:Y:S02]  /*13a0*/  ULEA UR7, UR39, UR4, 0x9 ;  /* 0x0000000427077291 */ /* 0x000fe4000f8e483f */
[----:B------:R-:W-:Y:S01]  /*13b0*/  ULOP3.LUT UR5, UR5, 0x3fff, URZ, 0xc0, !UPT ;  /* 0x00003fff05057892 */ /* 0x000fe2000f8ec03f */
[----:B------:R-:W-:Y:S01]  /*13c0*/  UMOV UR9, 0x80000020 ;  /* 0x8000002000097882 */ /* 0x000fe20000000000 */
[----:B------:R-:W-:-:S02]  /*13d0*/  UMOV UR11, 0x80000020 ;  /* 0x80000020000b7882 */ /* 0x000fc40000000000 */
[----:B------:R-:W-:Y:S01]  /*13e0*/  ULOP3.LUT UR5, UR5, 0x10000, URZ, 0xfc, !UPT ;  /* 0x0001000005057892 */ /* 0x000fe2000f8efc3f */
[----:B------:R-:W-:Y:S01]  /*13f0*/  UMOV UR8, UR7 ;  /* 0x0000000700087c82 */ /* 0x000fe20008000000 */
[----:B------:R-:W-:Y:S02]  /*1400*/  UMOV UR21, UR9 ;  /* 0x0000000900157c82 */ /* 0x000fe40008000000 */
[----:B------:R-:W-:Y:S01]  /*1410*/  UIMAD UR6, UR39, 0x380, UR5 ;  /* 0x00000380270678a4 */ /* 0x000fe2000f8e0205 */
[----:B------:R-:W-:Y:S01]  /*1420*/  UMOV UR20, UR8 ;  /* 0x0000000800147c82 */ /* 0x000fe20008000000 */
[----:B------:R-:W-:Y:S02]  /*1430*/  UMOV UR23, 0x80000020 ;  /* 0x8000002000177882 */ /* 0x000fe40000000000 */
[----:B------:R-:W-:Y:S02]  /*1440*/  UIADD3 UR22, UR6, 0x80, URZ ;  /* 0x0000008006167890 */ /* 0x000fe4000fffe03f */
[----:B------:R-:W-:-:S02]  /*1450*/  UIADD3 UR18, UR6, 0x100, URZ ;  /* 0x0000010006127890 */ /* 0x000fc4000fffe03f */
[----:B------:R-:W-:Y:S01]  /*1460*/  UMOV UR10, UR6 ;  /* 0x00000006000a7c82 */ /* 0x000fe20008000000 */
[----:B------:R-:W-:Y:S01]  /*1470*/  UMOV UR16, UR8 ;  /* 0x0000000800107c82 */ /* 0x000fe20008000000 */
[----:B------:R-:W-:Y:S01]  /*1480*/  HGMMA.64x32x16.F32 R120, gdesc[UR8], RZ, !UPT, gsb0 ;  /* 0x00600000087879f0 */ /* 0x000fe2000c0008ff */
[----:B------:R-:W-:Y:S01]  /*1490*/  UMOV UR17, UR9 ;  /* 0x0000000900117c82 */ /* 0x000fe20008000000 */
[----:B------:R-:W-:Y:S01]  /*14a0*/  UMOV UR19, 0x80000020 ;  /* 0x8000002000137882 */ /* 0x000fe20000000000 */
[----:B------:R-:W-:Y:S01]  /*14b0*/  UIADD3 UR14, UR6, 0x180, URZ ;  /* 0x00000180060e7890 */ /* 0x000fe2000fffe03f */
[----:B------:R-:W-:Y:S01]  /*14c0*/  UMOV UR12, UR8 ;  /* 0x00000008000c7c82 */ /* 0x000fe20008000000 */
[----:B------:R-:W-:Y:S01]  /*14d0*/  UMOV UR13, UR9 ;  /* 0x00000009000d7c82 */ /* 0x000fe20008000000 */
[----:B------:R-:W-:Y:S01]  /*14e0*/  UMOV UR15, 0x80000020 ;  /* 0x80000020000f7882 */ /* 0x000fe20000000000 */
[----:B------:R-:W-:Y:S01]  /*14f0*/  UIADD3 UR10, UR6, 0x200, URZ ;  /* 0x00000200060a7890 */ /* 0x000fe2000fffe03f */
[----:B------:R-:W-:Y:S01]  /*1500*/  UMOV UR11, 0x80000020 ;  /* 0x80000020000b7882 */ /* 0x000fe20000000000 */
[----:B------:R-:W-:-:S02]  /*1510*/  WARPGROUP.DEPBAR.LE gsb0, 0x0 ;  /* 0x00008000000079c5 */ /* 0x000fc40000010000 */
[----:B------:R-:W-:-:S06]  /*1520*/  WARPGROUP.ARRIVE ;  /* 0x00000000000079c5 */ /* 0x000fcc0000000000 */
[----:B------:R-:W-:Y:S01]  /*1530*/  HGMMA.64x32x16.F32 R104, gdesc[UR20], RZ, !UPT, gsb0 ;  /* 0x00600000146879f0 */ /* 0x000fe2000c0008ff */
[----:B------:R-:W-:Y:S01]  /*1540*/  UIADD3 UR22, UR6, 0x82, URZ ;  /* 0x0000008206167890 */ /* 0x000fe2000fffe03f */
[----:B------:R-:W-:Y:S01]  /*1550*/  UMOV UR23, 0x80000020 ;  /* 0x8000002000177882 */ /* 0x000fe20000000000 */
[----:B------:R-:W-:Y:S02]  /*1560*/  WARPGROUP.DEPBAR.LE gsb0, 0x0 ;  /* 0x00008000000079c5 */ /* 0x000fe40000010000 */
[----:B------:R-:W-:-:S06]  /*1570*/  WARPGROUP.ARRIVE ;  /* 0x00000000000079c5 */ /* 0x000fcc0000000000 */
[----:B------:R-:W-:Y:S01]  /*1580*/  HGMMA.64x32x16.F32 R88, gdesc[UR16], RZ, !UPT, gsb0 ;  /* 0x00600000105879f0 */ /* 0x000fe2000c0008ff */
[----:B------:R-:W-:Y:S02]  /*1590*/  UIADD3 UR16, UR6, 0x280, URZ ;  /* 0x0000028006107890 */ /* 0x000fe4000fffe03f */
        /* <DEDUP_REMOVED lines=11> */
[----:B------:R-:W-:Y:S01]  /*1650*/  UMOV UR10, UR16 ;  /* 0x00000010000a7c82 */ /* 0x000fe20008000000 */
        /* <DEDUP_REMOVED lines=9> */
[----:B------:R-:W-:Y:S02]  /*16f0*/  UIADD3 UR8, UR7, 0x2, URZ ;  /* 0x0000000207087890 */ /* 0x000fe4000fffe03f */
[----:B------:R-:W-:Y:S01]  /*1700*/  UIADD3 UR10, UR6, 0x2, URZ ;  /* 0x00000002060a7890 */ /* 0x000fe2000fffe03f */
[----:B------:R-:W-:Y:S01]  /*1710*/  UMOV UR9, 0x80000020 ;  /* 0x8000002000097882 */ /* 0x000fe20000000000 */
[----:B------:R-:W-:Y:S01]  /*1720*/  UMOV UR11, 0x80000020 ;  /* 0x80000020000b7882 */ /* 0x000fe20000000000 */
[----:B------:R-:W-:Y:S02]  /*1730*/  UMOV UR21, UR9 ;  /* 0x0000000900157c82 */ /* 0x000fe40008000000 */
[----:B------:R-:W-:Y:S01]  /*1740*/  UMOV UR20, UR8 ;  /* 0x0000000800147c82 */ /* 0x000fe20008000000 */
[----:B------:R-:W-:Y:S01]  /*1750*/  UMOV UR16, UR8 ;  /* 0x0000000800107c82 */ /* 0x000fe20008000000 */
[----:B------:R-:W-:Y:S01]  /*1760*/  UMOV UR17, UR9 ;  /* 0x0000000900117c82 */ /* 0x000fe20008000000 */
[----:B------:R-:W-:Y:S01]  /*1770*/  UMOV UR12, UR8 ;  /* 0x00000008000c7c82 */ /* 0x000fe20008000000 */
[----:B------:R-:W-:Y:S01]  /*1780*/  UMOV UR13, UR9 ;  /* 0x00000009000d7c82 */ /* 0x000fe20008000000 */
[----:B------:R-:W-:Y:S01]  /*1790*/  UIADD3 UR7, UR6, 0x282, URZ ;  /* 0x0000028206077890 */ /* 0x000fe2000fffe03f */
[----:B------:R-:W-:-:S02]  /*17a0*/  WARPGROUP.DEPBAR.LE gsb0, 0x0 ;  /* 0x00008000000079c5 */ /* 0x000fc40000010000 */
[----:B------:R-:W-:-:S06]  /*17b0*/  WARPGROUP.ARRIVE ;  /* 0x00000000000079c5 */ /* 0x000fcc0000000000 */
[----:B------:R-:W-:Y:S01]  /*17c0*/  HGMMA.64x32x16.F32 R120, gdesc[UR8], R120, gsb0 ;  /* 0x00600000087879f0 */ /* 0x000fe20008000878 */
[----:B------:R-:W-:Y:S01]  /*17d0*/  UIADD3 UR10, UR6, 0x202, URZ ;  /* 0x00000202060a7890 */ /* 0x000fe2000fffe03f */
[----:B------:R-:W-:Y:S01]  /*17e0*/  UMOV UR11, 0x80000020 ;  /* 0x80000020000b7882 */ /* 0x000fe20000000000 */
[----:B------:R-:W-:Y:S01]  /*17f0*/  UIADD3 UR6, UR6, 0x302, URZ ;  /* 0x0000030206067890 */ /* 0x000fe2000fffe03f */
[----:B------:R-:W-:Y:S02]  /*1800*/  WARPGROUP.DEPBAR.LE gsb0, 0x0 ;  /* 0x00008000000079c5 */ /* 0x000fe40000010000 */
[----:B------:R-:W-:-:S06]  /*1810*/  WARPGROUP.ARRIVE ;  /* 0x00000000000079c5 */ /* 0x000fcc0000000000 */
[----:B------:R-:W-:Y:S03]  /*1820*/  HGMMA.64x32x16.F32 R104, gdesc[UR20], R104, gsb0 ;  /* 0x00600000146879f0 */ /* 0x000fe60008000868 */
        /* <DEDUP_REMOVED lines=8> */
[----:B------:R-:W-:Y:S01]  /*18b0*/  HGMMA.64x32x16.F32 R56, gdesc[UR8], R56, gsb0 ;  /* 0x00600000083879f0 */ /* 0x000fe20008000838 */
[----:B------:R-:W-:Y:S01]  /*18c0*/  UMOV UR10, UR7 ;  /* 0x00000007000a7c82 */ /* 0x000fe20008000000 */
[----:B------:R-:W-:Y:S01]  /*18d0*/  UMOV UR11, 0x80000020 ;  /* 0x80000020000b7882 */ /* 0x000fe20000000000 */
[----:B------:R-:W-:Y:S02]  /*18e0*/  WARPGROUP.DEPBAR.LE gsb0, 0x0 ;  /* 0x00008000000079c5 */ /* 0x000fe40000010000 */
[----:B------:R-:W-:-:S06]  /*18f0*/  WARPGROUP.ARRIVE ;  /* 0x00000000000079c5 */ /* 0x000fcc0000000000 */
[----:B------:R-:W-:Y:S01]  /*1900*/  HGMMA.64x32x16.F32 R40, gdesc[UR8], R40, gsb0 ;  /* 0x00600000082879f0 */ /* 0x000fe20008000828 */
[----:B------:R-:W-:Y:S01]  /*1910*/  UMOV UR10, UR6 ;  /* 0x00000006000a7c82 */ /* 0x000fe20008000000 */
[----:B------:R-:W-:Y:S01]  /*1920*/  UMOV UR11, 0x80000020 ;  /* 0x80000020000b7882 */ /* 0x000fe20000000000 */
[----:B------:R-:W-:Y:S02]  /*1930*/  WARPGROUP.DEPBAR.LE gsb0, 0x0 ;  /* 0x00008000000079c5 */ /* 0x000fe40000010000 */
[----:B------:R-:W-:-:S06]  /*1940*/  WARPGROUP.ARRIVE ;  /* 0x00000000000079c5 */ /* 0x000fcc0000000000 */
[----:B------:R-:W-:Y:S03]  /*1950*/  HGMMA.64x32x16.F32 R24, gdesc[UR8], R24, gsb0 ;  /* 0x00600000081879f0 */ /* 0x000fe60008000818 */
[----:B------:R-:W-:Y:S02]  /*1960*/  WARPGROUP.DEPBAR.LE gsb0, 0x0 ;  /* 0x00008000000079c5 */ /* 0x000fe40000010000 */
[----:B------:R-:W-:Y:S05]  /*1970*/  @!P1 BRA `(.L_x_19) ;  /* 0x0000000400f89947 */ /* 0x000fea0003800000 */
[----:B------:R-:W-:Y:S01]  /*1980*/  UIADD3 UR6, UR39, 0x1, URZ ;  /* 0x0000000127067890 */ /* 0x000fe2000fffe03f */
[----:B------:R-:W-:-:S03]  /*1990*/  IMAD.MOV.U32 R3, RZ, RZ, R0 ;  /* 0x000000ffff037224 */ /* 0x000fc600078e0000 */
[----:B------:R-:W-:-:S04]  /*19a0*/  UISETP.NE.AND UP0, UPT, UR6, 0xa, UPT ;  /* 0x0000000a0600788c */ /* 0x000fc8000bf05270 */
[----:B------:R-:W-:Y:S02]  /*19b0*/  USEL UR7, URZ, 0x1, UP0 ;  /* 0x000000013f077887 */ /* 0x000fe40008000000 */
[----:B------:R-:W-:Y:S02]  /*19c0*/  USEL UR6, UR6, URZ, UP0 ;  /* 0x0000003f06067287 */ /* 0x000fe40008000000 */
[----:B------:R-:W-:-:S06]  /*19d0*/  ULOP3.LUT UR7, UR38, UR7, URZ, 0x3c, !UPT ;  /* 0x0000000726077292 */ /* 0x000fcc000f8e3c3f */
[----:B------:R-:W-:Y:S01]  /*19e0*/  IMAD.U32 R6, RZ, RZ, UR7 ;  /* 0x00000007ff067e24 */ /* 0x000fe2000f8e00ff */
[----:B------:R-:W-:-:S06]  /*19f0*/  UMOV UR7, UR39 ;  /* 0x0000002700077c82 */ /* 0x000fcc0008000000 */
.L_x_26:
[----:B------:R-:W-:Y:S05]  /*1a00*/  @!P0 BRA `(.L_x_20) ;  /* 0x0000000000048947 */ /* 0x000fea0003800000 */
[----:B------:R-:W-:Y:S01]  /*1a10*/  BPT.TRAP 0x1 ;  /* 0x000000040000795c */ /* 0x000fe20000300000 */
.L_x_20:
[----:B------:R-:W-:Y:S01]  /*1a20*/  ULEA UR8, UR6, UR41, 0x3 ;  /* 0x0000002906087291 */ /* 0x000fe2000f8e183f */
[----:B01----:R-:W-:-:S08]  /*1a30*/  SHF.L.U32 R4, R6, 0x1f, RZ ;  /* 0x0000001f06047819 */ /* 0x003fd000000006ff */
[----:B------:R0:W1:Y:S01]  /*1a40*/  SYNCS.PHASECHK.TRANS64.TRYWAIT P1, [UR8], R4 ;  /* 0x00000004ff0075a7 */ /* 0x0000620008020148 */
[----:B------:R-:W-:Y:S05]  /*1a50*/  @!P0 BRA `(.L_x_21) ;  /* 0x0000000000048947 */ /* 0x000fea0003800000 */
[----:B------:R-:W-:Y:S01]  /*1a60*/  BPT.TRAP 0x1 ;  /* 0x000000040000795c */ /* 0x000fe20000300000 */
.L_x_21:
[----:B-1----:R-:W-:Y:S05]  /*1a70*/  @P1 BRA `(.L_x_22) ;  /* 0x0000000000081947 */ /* 0x002fea0003800000 */
[----:B------:R-:W1:Y:S02]  /*1a80*/  SYNCS.PHASECHK.TRANS64.TRYWAIT P1, [UR8], R4 ;  /* 0x00000004ff0075a7 */ /* 0x000e640008020148 */
[----:B-1----:R-:W-:Y:S05]  /*1a90*/  @!P1 BRA `(.L_x_23) ;  /* 0x0000009c008c9947 */ /* 0x002fea0003800000 */
.L_x_22:
[----:B------:R-:W-:Y:S01]  /*1aa0*/  ULEA UR9, UR6, UR4, 0x9 ;  /* 0x0000000406097291 */ /* 0x000fe2000f8e483f */
[----:B------:R-:W-:Y:S01]  /*1ab0*/  WARPGROUP.ARRIVE ;  /* 0x00000000000079c5 */ /* 0x000fe20000000000 */
[----:B------:R-:W-:Y:S01]  /*1ac0*/  UIMAD UR8, UR6, 0x380, UR5 ;  /* 0x00000380060878a4 */ /* 0x000fe2000f8e0205 */
[----:B------:R-:W-:Y:S01]  /*1ad0*/  UMOV UR13, 0x80000020 ;  /* 0x80000020000d7882 */ /* 0x000fe20000000000 */
[----:B------:R-:W-:Y:S02]  /*1ae0*/  UMOV UR15, 0x80000020 ;  /* 0x80000020000f7882 */ /* 0x000fe40000000000 */
[----:B------:R-:W-:Y:S01]  /*1af0*/  UIADD3 UR10, UR8, 0x80, URZ ;  /* 0x00000080080a7890 */ /* 0x000fe2000fffe03f */
[----:B------:R-:W-:Y:S02]  /*1b00*/  UMOV UR12, UR9 ;  /* 0x00000009000c7c82 */ /* 0x000fe40008000000 */
[----:B------:R-:W-:Y:S01]  /*1b10*/  UMOV UR14, UR8 ;  /* 0x00000008000e7c82 */ /* 0x000fe20008000000 */
[----:B------:R-:W-:Y:S01]  /*1b20*/  UIADD3 UR11, UR8, 0x100, URZ ;  /* 0x00000100080b7890 */ /* 0x000fe2000fffe03f */
[----:B------:R-:W-:Y:S01]  /*1b30*/  HGMMA.64x32x16.F32 R120, gdesc[UR12], R120, gsb0 ;  /* 0x006000000c7879f0 */ /* 0x000fe20008000878 */
[----:B------:R-:W-:Y:S01]  /*1b40*/  UMOV UR15, 0x80000020 ;  /* 0x80000020000f7882 */ /* 0x000fe20000000000 */
[----:B------:R-:W-:Y:S01]  /*1b50*/  UMOV UR14, UR10 ;  /* 0x0000000a000e7c82 */ /* 0x000fe20008000000 */
[----:B------:R-:W-:-:S02]  /*1b60*/  UIADD3 UR16, UR8, 0x180, URZ ;  /* 0x0000018008107890 */ /* 0x000fc4000fffe03f */
[----:B------:R-:W-:Y:S01]  /*1b70*/  UIADD3 UR10, UR8, 0x200, URZ ;  /* 0x00000200080a7890 */ /* 0x000fe2000fffe03f */
[----:B------:R-:W-:Y:S02]  /*1b80*/  WARPGROUP.DEPBAR.LE gsb0, 0x0 ;  /* 0x00008000000079c5 */ /* 0x000fe40000010000 */
[----:B------:R-:W-:-:S06]  /*1b90*/  WARPGROUP.ARRIVE ;  /* 0x00000000000079c5 */ /* 0x000fcc0000000000 */
[----:B------:R-:W-:Y:S01]  /*1ba0*/  HGMMA.64x32x16.F32 R104, gdesc[UR12], R104, gsb0 ;  /* 0x006000000c6879f0 */ /* 0x000fe20008000868 */
[----:B------:R-:W-:Y:S01]  /*1bb0*/  UMOV UR14, UR11 ;  /* 0x0000000b000e7c82 */ /* 0x000fe20008000000 */
[----:B------:R-:W-:Y:S01]  /*1bc0*/  UMOV UR15, 0x80000020 ;  /* 0x80000020000f7882 */ /* 0x000fe20000000000 */
        /* <DEDUP_REMOVED lines=27> */
[----:B------:R-:W-:Y:S02]  /*1d80*/  UIADD3 UR12, UR9, 0x2, URZ ;  /* 0x00000002090c7890 */ /* 0x000fe4000fffe03f */
[----:B------:R-:W-:Y:S01]  /*1d90*/  UIADD3 UR14, UR8, 0x2, URZ ;  /* 0x00000002080e7890 */ /* 0x000fe2000fffe03f */
[----:B------:R-:W-:Y:S01]  /*1da0*/  UMOV UR13, 0x80000020 ;  /* 0x80000020000d7882 */ /* 0x000fe20000000000 */
        /* <DEDUP_REMOVED lines=13> */
[----:B------:R-:W-:Y:S02]  /*1e80*/  UIADD3 UR10, UR8, 0x282, URZ ;  /* 0x00000282080a7890 */ /* 0x000fe4000fffe03f */
        /* <DEDUP_REMOVED lines=26> */
[----:B------:R-:W-:Y:S01]  /*2030*/  BPT.TRAP 0x1 ;  /* 0x000000040000795c */ /* 0x000fe20000300000 */
.L_x_24:
[----:B------:R-:W-:Y:S01]  /*2040*/  ULEA UR8, UR7, UR41, 0x3 ;  /* 0x0000002907087291 */ /* 0x000fe2000f8e183f */
[----:B------:R-:W-:-:S03]  /*2050*/  ISETP.GT.U32.AND P1, PT, R19, 0x1, PT ;  /* 0x000000011300780c */ /* 0x000fc60003f24070 */
[----:B------:R-:W-:-:S04]  /*2060*/  UIADD3 UR8, UR8, 0x50, URZ ;  /* 0x0000005008087890 */ /* 0x000fc8000fffe03f */
[----:B------:R-:W-:-:S09]  /*2070*/  UPRMT UR8, URZ, 0x654, UR8 ;  /* 0x000006543f087896 */ /* 0x000fd20008000008 */
[----:B------:R-:W-:Y:S01]  /*2080*/  SYNCS.ARRIVE.TRANS64.RED.A1T0 RZ, [UR8], RZ ;  /* 0x000000ffffff79a7 */ /* 0x000fe20008100408 */
[----:B------:R-:W-:Y:S05]  /*2090*/  @P1 BRA `(.L_x_25) ;  /* 0x0000000000041947 */ /* 0x000fea0003800000 */
[----:B------:R-:W-:Y:S01]  /*20a0*/  BPT.TRAP 0x1 ;  /* 0x000000040000795c */ /* 0x000fe20000300000 */
.L_x_25:
[----:B------:R-:W-:Y:S01]  /*20b0*/  UIADD3 UR6, UR6, 0x1, URZ ;  /* 0x0000000106067890 */ /* 0x000fe2000fffe03f */
[C---:B------:R-:W-:Y:S01]  /*20c0*/  ISETP.GT.AND P1, PT, R3.reuse, 0x1, PT ;  /* 0x000000010300780c */ /* 0x040fe20003f24270 */
[----:B------:R-:W-:Y:S01]  /*20d0*/  UIADD3 UR7, UR7, 0x1, URZ ;  /* 0x0000000107077890 */ /* 0x000fe2000fffe03f */
[----:B------:R-:W-:Y:S01]  /*20e0*/  VIADD R3, R3, 0xffffffff ;  /* 0xffffffff03037836 */ /* 0x000fe20000000000 */
[----:B------:R-:W-:Y:S02]  /*20f0*/  UISETP.NE.AND UP0, UPT, UR6, 0xa, UPT ;  /* 0x0000000a0600788c */ /* 0x000fe4000bf05270 */
[----:B------:R-:W-:Y:S02]  /*2100*/  UISETP.NE.AND UP1, UPT, UR7, 0xa, UPT ;  /* 0x0000000a0700788c */ /* 0x000fe4000bf25270 */
[----:B------:R-:W-:Y:S02]  /*2110*/  USEL UR8, URZ, 0x1, UP0 ;  /* 0x000000013f087887 */ /* 0x000fe40008000000 */
[----:B------:R-:W-:-:S02]  /*2120*/  USEL UR6, UR6, URZ, UP0 ;  /* 0x0000003f06067287 */ /* 0x000fc40008000000 */
[----:B------:R-:W-:Y:S02]  /*2130*/  USEL UR7, UR7, URZ, UP1 ;  /* 0x0000003f07077287 */ /* 0x000fe40008800000 */
[----:B------:R-:W-:Y:S01]  /*2140*/  LOP3.LUT R6, R6, UR8, RZ, 0x3c, !PT ;  /* 0x0000000806067c12 */ /* 0x000fe2000f8e3cff */
[----:B------:R-:W-:Y:S09]  /*2150*/  @P1 BRA `(.L_x_26) ;  /* 0xfffffff800281947 */ /* 0x000ff2000383ffff */
.L_x_19:
[----:B------:R-:W2:Y:S02]  /*2160*/  LDC R3, c[0x0][0x28c] ;  /* 0x0000a300ff037b82 */ /* 0x000ea40000000800 */
[----:B--2---:R-:W-:-:S13]  /*2170*/  ISETP.GE.AND P1, PT, R3, 0x1, PT ;  /* 0x000000010300780c */ /* 0x004fda0003f26270 */
[----:B------:R-:W-:Y:S05]  /*2180*/  @!P1 BRA `(.L_x_27) ;  /* 0x0000000000349947 */ /* 0x000fea0003800000 */
[----:B------:R-:W-:Y:S05]  /*2190*/  @!P0 BRA `(.L_x_28) ;  /* 0x0000000000048947 */ /* 0x000fea0003800000 */
[----:B------:R-:W-:Y:S01]  /*21a0*/  BPT.TRAP 0x1 ;  /* 0x000000040000795c */ /* 0x000fe20000300000 */
.L_x_28:
[----:B------:R-:W-:Y:S01]  /*21b0*/  VIADD R0, R0, UR39 ;  /* 0x0000002700007c36 */ /* 0x000fe20008000000 */
[----:B------:R-:W-:-:S03]  /*21c0*/  ISETP.GT.U32.AND P0, PT, R19, 0x1, PT ;  /* 0x000000011300780c */ /* 0x000fc60003f04070 */
[----:B01----:R-:W-:-:S05]  /*21d0*/  IMAD.WIDE.U32 R4, R0, -0x33333333, RZ ;  /* 0xcccccccd00047825 */ /* 0x003fca00078e00ff */
[----:B------:R-:W-:-:S05]  /*21e0*/  SHF.R.U32.HI R5, RZ, 0x3, R5 ;  /* 0x00000003ff057819 */ /* 0x000fca0000011605 */
[----:B------:R-:W-:-:S05]  /*21f0*/  IMAD R0, R5, -0xa, R0 ;  /* 0xfffffff605007824 */ /* 0x000fca00078e0200 */
[----:B------:R-:W-:-:S05]  /*2200*/  LEA R0, R0, UR41, 0x3 ;  /* 0x0000002900007c11 */ /* 0x000fca000f8e18ff */
[----:B------:R-:W-:-:S05]  /*2210*/  VIADD R0, R0, 0x50 ;  /* 0x0000005000007836 */ /* 0x000fca0000000000 */
[----:B------:R-:W-:-:S04]  /*2220*/  PRMT R0, RZ, 0x654, R0 ;  /* 0x00000654ff007816 */ /* 0x000fc80000000000 */
[----:B------:R2:W-:Y:S01]  /*2230*/  SYNCS.ARRIVE.TRANS64.RED.A1T0 RZ, [R0+URZ], RZ ;  /* 0x000000ff00ff79a7 */ /* 0x0005e2000810043f */
[----:B------:R-:W-:Y:S05]  /*2240*/  @P0 BRA `(.L_x_27) ;  /* 0x0000000000040947 */ /* 0x000fea0003800000 */
[----:B------:R-:W-:Y:S01]  /*2250*/  BPT.TRAP 0x1 ;  /* 0x000000040000795c */ /* 0x000fe20000300000 */
.L_x_27:
[----:B------:R-:W3:Y:S01]  /*2260*/  LDC R7, c[0x0][0x288] ;  /* 0x0000a200ff077b82 */ /* 0x000ee20000000800 */
[----:B------:R-:W-:Y:S01]  /*2270*/  IMAD R9, R140, 0xe0, RZ ;  /* 0x000000e08c097824 */ /* 0x000fe200078e02ff */
[----:B------:R-:W-:Y:S01]  /*2280*/  UIADD3 UR39, UR40, UR39, URZ ;  /* 0x0000002728277290 */ /* 0x000fe2000fffe03f */
[----:B------:R-:W-:Y:S01]  /*2290*/  SHF.R.U32.HI R3, RZ, 0x2, R18 ;  /* 0x00000002ff037819 */ /* 0x000fe20000011612 */
[----:B------:R-:W-:Y:S01]  /*22a0*/  IMAD.SHL.U32 R11, R139, 0x80, RZ ;  /* 0x000000808b0b7824 */ /* 0x000fe200078e00ff */
[----:B01----:R-:W-:Y:S01]  /*22b0*/  LOP3.LUT R4, R18, 0x60, RZ, 0xc0, !PT ;  /* 0x0000006012047812 */ /* 0x003fe200078ec0ff */
[----:B------:R-:W-:Y:S01]  /*22c0*/  UISETP.GT.U32.AND UP0, UPT, UR39, 0x9, UPT ;  /* 0x000000092700788c */ /* 0x000fe2000bf04070 */
[----:B--2---:R-:W-:Y:S01]  /*22d0*/  LOP3.LUT R0, R22, 0x1, RZ, 0xc0, !PT ;  /* 0x0000000116007812 */ /* 0x004fe200078ec0ff */
[C---:B------:R-:W-:Y:S01]  /*22e0*/  IMAD.SHL.U32 R12, R18.reuse, 0x2, RZ ;  /* 0x00000002120c7824 */ /* 0x040fe200078e00ff */
[----:B------:R-:W-:Y:S01]  /*22f0*/  LOP3.LUT R3, R3, 0x7, RZ, 0xc0, !PT ;  /* 0x0000000703037812 */ /* 0x000fe200078ec0ff */
[----:B------:R-:W-:Y:S01]  /*2300*/  ULDC UR7, c[0x0][0x284] ;  /* 0x0000a10000077ab9 */ /* 0x000fe20000000800 */
[----:B------:R-:W-:Y:S01]  /*2310*/  SHF.R.U32.HI R6, RZ, 0x1, R4 ;  /* 0x00000001ff067819 */ /* 0x000fe20000011604 */
[----:B------:R-:W-:Y:S01]  /*2320*/  UISETP.LT.U32.AND UP0, UPT, UR40, 0xa, UP0 ;  /* 0x0000000a2800788c */ /* 0x000fe20008701070 */
[----:B------:R-:W-:Y:S01]  /*2330*/  LOP3.LUT R4, R18, 0x3, RZ, 0xc0, !PT ;  /* 0x0000000312047812 */ /* 0x000fe200078ec0ff */
[----:B------:R-:W-:Y:S01]  /*2340*/  UISETP.GE.U32.AND UP1, UPT, UR40, 0xa, UPT ;  /* 0x0000000a2800788c */ /* 0x000fe2000bf26070 */
[----:B------:R-:W-:Y:S01]  /*2350*/  SHF.R.S32.HI R143, RZ, 0x1f, R137 ;  /* 0x0000001fff8f7819 */ /* 0x000fe20000011489 */
[----:B------:R-:W-:Y:S01]  /*2360*/  IMAD.SHL.U32 R8, R0, 0x40, RZ ;  /* 0x0000004000087824 */ /* 0x000fe200078e00ff */
[----:B------:R-:W-:Y:S01]  /*2370*/  IADD3 R5, RZ, -R6, -R3 ;  /* 0x80000006ff057210 */ /* 0x000fe20007ffe803 */
[----:B------:R-:W-:Y:S01]  /*2380*/  ULDC.64 UR8, c[0x0][0x5d0] ;  /* 0x0001740000087ab9 */ /* 0x000fe20000000a00 */
[----:B------:R-:W-:Y:S01]  /*2390*/  LOP3.LUT R12, R9, 0x6, R12, 0xf8, !PT ;  /* 0x00000006090c7812 */ /* 0x000fe200078ef80c */
[----:B------:R-:W-:Y:S01]  /*23a0*/  UIMAD.WIDE.U32 UR4, UR39, -0x33333333, URZ ;  /* 0xcccccccd270478a5 */ /* 0x000fe2000f8e003f */
[----:B------:R-:W-:Y:S01]  /*23b0*/  IMAD.WIDE R140, R139, 0x80, RZ ;  /* 0x000000808b8c7825 */ /* 0x000fe200078e02ff */
[----:B------:R-:W-:Y:S01]  /*23c0*/  USEL UR6, URZ, 0x1, !UP0 ;  /* 0x000000013f067887 */ /* 0x000fe2000c000000 */
[----:B------:R-:W-:Y:S01]  /*23d0*/  SHF.R.S32.HI R13, RZ, 0x1f, R12 ;  /* 0x0000001fff0d7819 */ /* 0x000fe2000001140c */
[----:B------:R-:W-:Y:S01]  /*23e0*/  USHF.R.U32.HI UR4, URZ, 0x3, UR5 ;  /* 0x000000033f047899 */ /* 0x000fe20008011605 */
[----:B---3--:R-:W-:Y:S01]  /*23f0*/  ISETP.GE.AND P0, PT, R9, R7, PT ;  /* 0x000000070900720c */ /* 0x008fe20003f06270 */
[----:B------:R-:W-:Y:S01]  /*2400*/  IMAD R10, R4, -0x2, R7 ;  /* 0xfffffffe040a7824 */ /* 0x000fe200078e0207 */
[----:B------:R-:W-:Y:S01]  /*2410*/  LOP3.LUT R3, R8, 0x40, R3, 0xe2, !PT ;  /* 0x0000004008037812 */ /* 0x000fe200078ee203 */
[----:B------:R-:W-:Y:S01]  /*2420*/  IMAD R4, R143, UR8, RZ ;  /* 0x000000088f047c24 */ /* 0x000fe2000f8e02ff */
[----:B------:R-:W-:Y:S01]  /*2430*/  ISETP.GE.OR P0, PT, R11, UR7, P0 ;  /* 0x000000070b007c0c */ /* 0x000fe20008706670 */
[----:B------:R-:W-:Y:S01]  /*2440*/  IMAD R0, R0, -0x40, R5 ;  /* 0xffffffc000007824 */ /* 0x000fe200078e0205 */
[----:B------:R-:W-:Y:S01]  /*2450*/  ULOP3.LUT UR38, UR38, UR6, URZ, 0x3c, !UPT ;  /* 0x0000000626267292 */ /* 0x000fe2000f8e3c3f */
[C---:B------:R-:W-:Y:S01]  /*2460*/  IMAD R7, R137.reuse, UR9, R4 ;  /* 0x0000000989077c24 */ /* 0x040fe2000f8e0204 */
[----:B------:R-:W-:Y:S01]  /*2470*/  LOP3.LUT R153, R140, R3, R6, 0xfe, !PT ;  /* 0x000000038c997212 */ /* 0x000fe200078efe06 */
[----:B------:R-:W-:Y:S01]  /*2480*/  IMAD.WIDE.U32 R4, R137, UR8, R12 ;  /* 0x0000000889047c25 */ /* 0x000fe2000f8e000c */
[----:B------:R-:W-:Y:S01]  /*2490*/  UIMAD UR39, UR4, -0xa, UR39 ;  /* 0xfffffff6042778a4 */ /* 0x000fe2000f8e0227 */
[----:B------:R-:W-:Y:S01]  /*24a0*/  IADD3 R3, -R11, UR7, R0 ;  /* 0x000000070b037c10 */ /* 0x000fe2000fffe100 */
[----:B------:R-:W-:Y:S01]  /*24b0*/  @UP1 ULOP3.LUT UR38, UR38, 0x1, UR4, 0x78, !UPT ;  /* 0x0000000126261892 */ /* 0x000fe2000f8e7804 */
[----:B------:R-:W-:-:S02]  /*24c0*/  IMAD.IADD R7, R5, 0x1, R7 ;  /* 0x0000000105077824 */ /* 0x000fc400078e0207 */
[----:B------:R-:W-:Y:S02]  /*24d0*/  IMAD.IADD R10, R10, 0x1, -R9 ;  /* 0x000000010a0a7824 */ /* 0x000fe400078e0a09 */
[----:B------:R-:W-:Y:S02]  /*24e0*/  IMAD.MOV.U32 R0, RZ, RZ, -0x1 ;  /* 0xffffffffff007424 */ /* 0x000fe400078e00ff */
[----:B------:R-:W-:Y:S01]  /*24f0*/  IMAD.MOV.U32 R6, RZ, RZ, R4 ;  /* 0x000000ffff067224 */ /* 0x000fe200078e0004 */
[----:B------:R-:W-:Y:S06]  /*2500*/  @P0 BRA `(.L_x_29) ;  /* 0x0000007000cc0947 */ /* 0x000fec0003800000 */
[----:B------:R-:W0:Y:S01]  /*2510*/  LDC.64 R4, c[0x0][0x5c8] ;  /* 0x00017200ff047b82 */ /* 0x000e220000000a00 */
[----:B-----5:R-:W-:Y:S01]  /*2520*/  FSETP.NEU.AND P0, PT, R136, RZ, PT ;  /* 0x000000ff8800720b */ /* 0x020fe20003f0d000 */
[----:B------:R-:W-:Y:S01]  /*2530*/  BSSY B0, `(.L_x_29) ;  /* 0x0000730000007945 */ /* 0x000fe20003800000 */
[----:B------:R-:W-:-:S04]  /*2540*/  ISETP.GT.AND P1, PT, R10, RZ, PT ;  /* 0x000000ff0a00720c */ /* 0x000fc80003f24270 */
[----:B------:R-:W-:Y:S01]  /*2550*/  ISETP.GT.AND P2, PT, R3, RZ, P1 ;  /* 0x000000ff0300720c */ /* 0x000fe20000f44270 */
[-C--:B0-----:R-:W-:Y:S02]  /*2560*/  IMAD R8, R141, R4.reuse, RZ ;  /* 0x000000048d087224 */ /* 0x081fe400078e02ff */
[----:B------:R-:W-:-:S04]  /*2570*/  IMAD.WIDE.U32 R6, R153, R4, R6 ;  /* 0x0000000499067225 */ /* 0x000fc800078e0006 */
[----:B------:R-:W-:-:S04]  /*2580*/  IMAD R9, R153, R5, R8 ;  /* 0x0000000599097224 */ /* 0x000fc800078e0208 */
[----:B------:R-:W-:Y:S01]  /*2590*/  IMAD.IADD R9, R7, 0x1, R9 ;  /* 0x0000000107097824 */ /* 0x000fe200078e0209 */
[----:B------:R-:W-:Y:S06]  /*25a0*/  @!P0 BRA `(.L_x_30) ;  /* 0x0000004800f88947 */ /* 0x000fec0003800000 */
[----:B------:R-:W0:Y:S01]  /*25b0*/  LDC.64 R20, c[0x0][0x5b8] ;  /* 0x00016e00ff147b82 */ /* 0x000e220000000a00 */
[----:B------:R-:W-:-:S07]  /*25c0*/  ULDC.64 UR4, c[0x0][0x5c0] ;  /* 0x0001700000047ab9 */ /* 0x000fce0000000a00 */
[----:B------:R-:W1:Y:S08]  /*25d0*/  LDC.64 R150, c[0x0][0x5b0] ;  /* 0x00016c00ff967b82 */ /* 0x000e700000000a00 */
[----:B------:R-:W2:Y:S01]  /*25e0*/  LDC.64 R14, c[0x0][0x5a8] ;  /* 0x00016a00ff0e7b82 */ /* 0x000ea20000000a00 */
[-C--:B0-----:R-:W-:Y:S02]  /*25f0*/  IMAD R8, R143, R20.reuse, RZ ;  /* 0x000000148f087224 */ /* 0x081fe400078e02ff */
[----:B------:R-:W-:-:S04]  /*2600*/  IMAD.WIDE.U32 R146, R137, R20, R12 ;  /* 0x0000001489927225 */ /* 0x000fc800078e000c */
[----:B------:R-:W-:Y:S02]  /*2610*/  IMAD R149, R137, R21, R8 ;  /* 0x0000001589957224 */ /* 0x000fe400078e0208 */
[-C--:B-1----:R-:W-:Y:S02]  /*2620*/  IMAD R140, R141, R150.reuse, RZ ;  /* 0x000000968d8c7224 */ /* 0x082fe400078e02ff */
[----:B------:R-:W-:Y:S02]  /*2630*/  IMAD.IADD R143, R147, 0x1, R149 ;  /* 0x00000001938f7824 */ /* 0x000fe400078e0295 */
[----:B------:R-:W-:Y:S02]  /*2640*/  IMAD.MOV.U32 R142, RZ, RZ, R146 ;  /* 0x000000ffff8e7224 */ /* 0x000fe400078e0092 */
[C---:B------:R-:W-:Y:S02]  /*2650*/  IMAD R139, R153.reuse, R151, R140 ;  /* 0x00000097998b7224 */ /* 0x040fe400078e028c */
[----:B------:R-:W-:-:S04]  /*2660*/  IMAD.WIDE.U32 R140, R153, R150, R142 ;  /* 0x00000096998c7225 */ /* 0x000fc800078e008e */
[----:B------:R-:W-:Y:S01]  /*2670*/  IMAD.IADD R7, R141, 0x1, R139 ;  /* 0x000000018d077824 */ /* 0x000fe200078e028b */
[----:B--2---:R-:W-:-:S04]  /*2680*/  LEA R144, P0, R140, R14, 0x1 ;  /* 0x0000000e8c907211 */ /* 0x004fc800078008ff */
[----:B------:R-:W-:-:S05]  /*2690*/  LEA.HI.X R145, R140, R15, R7, 0x1, P0 ;  /* 0x0000000f8c917211 */ /* 0x000fca00000f0c07 */
[----:B------:R-:W2:Y:S01]  /*26a0*/  @P2 LDG.E.LTC128B.U16 R11, desc[UR36][R144.64] ;  /* 0x00000024900b2981 */ /* 0x000ea2000c1e1520 */
[C---:B------:R-:W-:Y:S01]  /*26b0*/  LEA R8, P0, R6.reuse, UR4, 0x1 ;  /* 0x0000000406087c11 */ /* 0x040fe2000f8008ff */
[----:B------:R-:W-:Y:S01]  /*26c0*/  IMAD.WIDE.U32 R140, R153, R150, R12 ;  /* 0x00000096998c7225 */ /* 0x000fe200078e000c */
[----:B------:R-:W-:Y:S02]  /*26d0*/  BSSY B1, `(.L_x_31) ;  /* 0x0000012000017945 */ /* 0x000fe40003800000 */
[----:B------:R-:W-:Y:S01]  /*26e0*/  LEA.HI.X R9, R6, UR5, R9, 0x1, P0 ;  /* 0x0000000506097c11 */ /* 0x000fe200080f0c09 */
[----:B------:R-:W-:Y:S01]  /*26f0*/  IMAD.IADD R141, R139, 0x1, R141 ;  /* 0x000000018b8d7824 */ /* 0x000fe200078e028d */
[----:B------:R-:W-:Y:S01]  /*2700*/  ISETP.GT.AND P0, PT, R10, 0x1, PT ;  /* 0x000000010a00780c */ /* 0x000fe20003f04270 */
[----:B------:R-:W-:-:S03]  /*2710*/  IMAD.WIDE.U32 R140, R137, R20, R140 ;  /* 0x00000014898c7225 */ /* 0x000fc600078e008c */
[----:B------:R-:W-:Y:S02]  /*2720*/  ISETP.GT.AND P3, PT, R3, RZ, P0 ;  /* 0x000000ff0300720c */ /* 0x000fe40000764270 */
[----:B------:R-:W-:Y:S01]  /*2730*/  LEA R6, P4, R140, R14, 0x1 ;  /* 0x0000000e8c067211 */ /* 0x000fe200078808ff */
[----:B--2---:R-:W-:-:S05]  /*2740*/  HADD2.F32 R7, -RZ, R11.H0_H0 ;  /* 0x2000000bff077230 */ /* 0x004fca0000004100 */
[----:B------:R-:W-:-:S04]  /*2750*/  FMUL R7, R7, R136 ;  /* 0x0000008807077220 */ /* 0x000fc80000400000 */
[----:B------:R-:W-:-:S05]  /*2760*/  FFMA R7, R120, R23, R7 ;  /* 0x0000001778077223 */ /* 0x000fca0000000007 */
[----:B------:R-:W-:Y:S01]  /*2770*/  F2FP.F16.F32.PACK_AB R21, RZ, R7 ;  /* 0x00000007ff15723e */ /* 0x000fe200000000ff */
[----:B------:R-:W-:Y:S01]  /*2780*/  IMAD.IADD R7, R149, 0x1, R141 ;  /* 0x0000000195077824 */ /* 0x000fe200078e028d */
[----:B------:R-:W-:-:S03]  /*2790*/  SHF.L.U64.HI R141, R150, 0x3, R151 ;  /* 0x00000003968d7819 */ /* 0x000fc60000010297 */
[----:B------:R0:W-:Y:S01]  /*27a0*/  @P2 STG.E.U16 desc[UR36][R8.64], R21 ;  /* 0x0000001508002986 */ /* 0x0001e2000c101524 */
[----:B------:R-:W-:Y:S01]  /*27b0*/  LEA.HI.X R7, R140, R15, R7, 0x1, P4 ;  /* 0x0000000f8c077211 */ /* 0x000fe200020f0c07 */
[----:B------:R-:W-:Y:S01]  /*27c0*/  IMAD.SHL.U32 R140, R150, 0x8, RZ ;  /* 0x00000008968c7824 */ /* 0x000fe200078e00ff */
[----:B------:R-:W-:Y:S06]  /*27d0*/  @!P3 BRA `(.L_x_32) ;  /* 0x000000000004b947 */ /* 0x000fec0003800000 */
[----:B------:R1:W5:Y:S02]  /*27e0*/  LDG.E.LTC128B.U16 R11, desc[UR36][R6.64+0x2] ;  /* 0x00000224060b7981 */ /* 0x000364000c1e1520 */
.L_x_32:
[----:B------:R-:W-:Y:S05]  /*27f0*/  BSYNC B1 ;  /* 0x0000000000017941 */ /* 0x000fea0003800000 */
.L_x_31:
[----:B0----5:R-:W-:Y:S01]  /*2800*/  HADD2.F32 R21, -RZ, R11.H0_H0 ;  /* 0x2000000bff157230 */ /* 0x021fe20000004100 */
[----:B------:R-:W-:Y:S01]  /*2810*/  ISETP.GT.AND P1, PT, R3, 0x8, P1 ;  /* 0x000000080300780c */ /* 0x000fe20000f24270 */
[----:B------:R-:W-:-:S04]  /*2820*/  IMAD.WIDE.U32 R140, R153, R150, R140 ;  /* 0x00000096998c7225 */ /* 0x000fc800078e008c */
[----:B------:R-:W-:Y:S01]  /*2830*/  FMUL R120, R21, R136 ;  /* 0x0000008815787220 */ /* 0x000fe20000400000 */
[----:B------:R-:W-:Y:S01]  /*2840*/  IMAD.IADD R141, R139, 0x1, R141 ;  /* 0x000000018b8d7824 */ /* 0x000fe200078e028d */
[----:B------:R-:W-:Y:S02]  /*2850*/  IADD3 R146, P2, R146, R140, RZ ;  /* 0x0000008c92927210 */ /* 0x000fe40007f5e0ff */
[----:B------:R-:W-:Y:S01]  /*2860*/  FFMA R121, R121, R23, R120 ;  /* 0x0000001779797223 */ /* 0x000fe20000000078 */
[----:B------:R-:W-:Y:S02]  /*2870*/  PRMT R139, R11, 0x7610, R139 ;  /* 0x000076100b8b7816 */ /* 0x000fe4000000008b */
[----:B------:R-:W-:Y:S01]  /*2880*/  IMAD.X R142, R141, 0x1, R143, P2 ;  /* 0x000000018d8e7824 */ /* 0x000fe200010e068f */
[----:B------:R-:W-:Y:S02]  /*2890*/  LEA R120, P2, R146, R14, 0x1 ;  /* 0x0000000e92787211 */ /* 0x000fe400078408ff */
[----:B------:R-:W-:-:S02]  /*28a0*/  F2FP.F16.F32.PACK_AB R21, RZ, R121 ;  /* 0x00000079ff15723e */ /* 0x000fc400000000ff */
[----:B------:R-:W-:-:S03]  /*28b0*/  LEA.HI.X R121, R146, R15, R142, 0x1, P2 ;  /* 0x0000000f92797211 */ /* 0x000fc600010f0c8e */
[----:B------:R0:W-:Y:S04]  /*28c0*/  @P3 STG.E.U16 desc[UR36][R8.64+0x2], R21 ;  /* 0x0000021508003986 */ /* 0x0001e8000c101524 */
[----:B------:R-:W2:Y:S01]  /*28d0*/  @P1 LDG.E.LTC128B.U16 R139, desc[UR36][R120.64] ;  /* 0x00000024788b1981 */ /* 0x000ea2000c1e1520 */
[----:B------:R-:W-:Y:S01]  /*28e0*/  IADD3 R12, P2, R12, R140, RZ ;  /* 0x0000008c0c0c7210 */ /* 0x000fe20007f5e0ff */
[----:B------:R-:W-:Y:S01]  /*28f0*/  BSSY B1, `(.L_x_33) ;  /* 0x0000011000017945 */ /* 0x000fe20003800000 */
[----:B------:R-:W-:-:S03]  /*2900*/  ISETP.GT.AND P0, PT, R3, 0x8, P0 ;  /* 0x000000080300780c */ /* 0x000fc60000704270 */
[----:B------:R-:W-:Y:S02]  /*2910*/  IMAD.X R13, R13, 0x1, R141, P2 ;  /* 0x000000010d0d7824 */ /* 0x000fe400010e068d */
[----:B0-----:R-:W-:Y:S01]  /*2920*/  IMAD.WIDE.U32 R20, R137, R20, R12 ;  /* 0x0000001489147225 */ /* 0x001fe200078e000c */
[C---:B------:R-:W-:Y:S02]  /*2930*/  SHF.L.U64.HI R13, R4.reuse, 0x4, R5 ;  /* 0x00000004040d7819 */ /* 0x040fe40000010205 */
[----:B------:R-:W-:Y:S01]  /*2940*/  LEA R12, P2, R4, R8, 0x4 ;  /* 0x00000008040c7211 */ /* 0x000fe200078420ff */
[----:B------:R-:W-:Y:S01]  /*2950*/  IMAD.IADD R5, R149, 0x1, R21 ;  /* 0x0000000195057824 */ /* 0x000fe200078e0215 */
[----:B------:R-:W-:-:S03]  /*2960*/  LEA R4, P3, R20, R14, 0x1 ;  /* 0x0000000e14047211 */ /* 0x000fc600078608ff */
[----:B------:R-:W-:Y:S01]  /*2970*/  IMAD.X R13, R13, 0x1, R9, P2 ;  /* 0x000000010d0d7824 */ /* 0x000fe200010e0609 */
[----:B------:R-:W-:Y:S01]  /*2980*/  LEA.HI.X R5, R20, R15, R5, 0x1, P3 ;  /* 0x0000000f14057211 */ /* 0x000fe200018f0c05 */
[----:B--2---:R-:W-:-:S05]  /*2990*/  HADD2.F32 R11, -RZ, R139.H0_H0 ;  /* 0x2000008bff0b7230 */ /* 0x004fca0000004100 */
[----:B------:R-:W-:-:S04]  /*29a0*/  FMUL R11, R11, R136 ;  /* 0x000000880b0b7220 */ /* 0x000fc80000400000 */
[----:B------:R-:W-:-:S05]  /*29b0*/  FFMA R11, R122, R23, R11 ;  /* 0x000000177a0b7223 */ /* 0x000fca000000000b */
[----:B------:R-:W-:-:S05]  /*29c0*/  F2FP.F16.F32.PACK_AB R11, RZ, R11 ;  /* 0x0000000bff0b723e */ /* 0x000fca00000000ff */
[----:B------:R0:W-:Y:S01]  /*29d0*/  @P1 STG.E.U16 desc[UR36][R12.64], R11 ;  /* 0x0000000b0c001986 */ /* 0x0001e2000c101524 */
[----:B------:R-:W-:Y:S05]  /*29e0*/  @!P0 BRA `(.L_x_34) ;  /* 0x0000000000048947 */ /* 0x000fea0003800000 */
[----:B------:R2:W5:Y:S02]  /*29f0*/  LDG.E.LTC128B.U16 R139, desc[UR36][R4.64+0x2] ;  /* 0x00000224048b7981 */ /* 0x000564000c1e1520 */
.L_x_34:
[----:B------:R-:W-:Y:S05]  /*2a00*/  BSYNC B1 ;  /* 0x0000000000017941 */ /* 0x000fea0003800000 */
.L_x_33:
[----:B0----5:R-:W-:Y:S01]  /*2a10*/  HADD2.F32 R11, -RZ, R139.H0_H0 ;  /* 0x2000008bff0b7230 */ /* 0x021fe20000004100 */
[----:B------:R-:W-:Y:S01]  /*2a20*/  ISETP.GT.AND P1, PT, R10, 0x8, PT ;  /* 0x000000080a00780c */ /* 0x000fe20003f24270 */
[----:B------:R-:W-:Y:S03]  /*2a30*/  BSSY B1, `(.L_x_35) ;  /* 0x0000008000017945 */ /* 0x000fe60003800000 */
[----:B------:R-:W-:Y:S01]  /*2a40*/  FMUL R14, R11, R136 ;  /* 0x000000880b0e7220 */ /* 0x000fe20000400000 */
[----:B------:R-:W-:-:S03]  /*2a50*/  ISETP.GT.AND P2, PT, R3, RZ, P1 ;  /* 0x000000ff0300720c */ /* 0x000fc60000f44270 */
[----:B------:R-:W-:-:S05]  /*2a60*/  FFMA R14, R123, R23, R14 ;  /* 0x000000177b0e7223 */ /* 0x000fca000000000e */
[----:B------:R-:W-:-:S05]  /*2a70*/  F2FP.F16.F32.PACK_AB R14, RZ, R14 ;  /* 0x0000000eff0e723e */ /* 0x000fca00000000ff */
[----:B------:R0:W-:Y:S01]  /*2a80*/  @P0 STG.E.U16 desc[UR36][R12.64+0x2], R14 ;  /* 0x0000020e0c000986 */ /* 0x0001e2000c101524 */
[----:B------:R-:W-:Y:S05]  /*2a90*/  @!P2 BRA `(.L_x_36) ;  /* 0x000000000004a947 */ /* 0x000fea0003800000 */
[----:B------:R3:W5:Y:S02]  /*2aa0*/  LDG.E.LTC128B.U16 R139, desc[UR36][R6.64+0x10] ;  /* 0x00001024068b7981 */ /* 0x000764000c1e1520 */
.L_x_36:
[----:B------:R-:W-:Y:S05]  /*2ab0*/  BSYNC B1 ;  /* 0x0000000000017941 */ /* 0x000fea0003800000 */
.L_x_35:
[----:B-----5:R-:W-:Y:S01]  /*2ac0*/  HADD2.F32 R11, -RZ, R139.H0_H0 ;  /* 0x2000008bff0b7230 */ /* 0x020fe20000004100 */
        /* <DEDUP_REMOVED lines=9> */
.L_x_38:
[----:B------:R-:W-:Y:S05]  /*2b60*/  BSYNC B1 ;  /* 0x0000000000017941 */ /* 0x000fea0003800000 */
.L_x_37:
[----:B----45:R-:W-:Y:S01]  /*2b70*/  HADD2.F32 R11, -RZ, R139.H0_H0 ;  /* 0x2000008bff0b7230 */ /* 0x030fe20000004100 */
[----:B------:R-:W-:Y:S01]  /*2b80*/  ISETP.GT.AND P1, PT, R3, 0x8, P1 ;  /* 0x000000080300780c */ /* 0x000fe20000f24270 */
[----:B------:R-:W-:Y:S03]  /*2b90*/  BSSY B1, `(.L_x_39) ;  /* 0x0000007000017945 */ /* 0x000fe60003800000 */
[----:B0-----:R-:W-:-:S04]  /*2ba0*/  FMUL R14, R11, R136 ;  /* 0x000000880b0e7220 */ /* 0x001fc80000400000 */
[----:B------:R-:W-:-:S05]  /*2bb0*/  FFMA R14, R125, R23, R14 ;  /* 0x000000177d0e7223 */ /* 0x000fca000000000e */
[----:B------:R-:W-:-:S05]  /*2bc0*/  F2FP.F16.F32.PACK_AB R14, RZ, R14 ;  /* 0x0000000eff0e723e */ /* 0x000fca00000000ff */
[----:B------:R0:W-:Y:S01]  /*2bd0*/  @P3 STG.E.U16 desc[UR36][R8.64+0x12], R14 ;  /* 0x0000120e08003986 */ /* 0x0001e2000c101524 */
[----:B------:R-:W-:Y:S05]  /*2be0*/  @!P1 BRA `(.L_x_40) ;  /* 0x0000000000049947 */ /* 0x000fea0003800000 */
[----:B------:R4:W5:Y:S02]  /*2bf0*/  LDG.E.LTC128B.U16 R139, desc[UR36][R4.64+0x10] ;  /* 0x00001024048b7981 */ /* 0x000964000c1e1520 */
.L_x_40:
[----:B------:R-:W-:Y:S05]  /*2c00*/  BSYNC B1 ;  /* 0x0000000000017941 */ /* 0x000fea0003800000 */
.L_x_39:
[----:B-----5:R-:W-:Y:S01]  /*2c10*/  HADD2.F32 R11, -RZ, R139.H0_H0 ;  /* 0x2000008bff0b7230 */ /* 0x020fe20000004100 */
[----:B------:R-:W-:Y:S01]  /*2c20*/  ISETP.GT.AND P0, PT, R3, 0x8, P0 ;  /* 0x000000080300780c */ /* 0x000fe20000704270 */
[----:B------:R-:W-:Y:S03]  /*2c30*/  BSSY B1, `(.L_x_41) ;  /* 0x0000007000017945 */ /* 0x000fe60003800000 */
[----:B------:R-:W-:-:S04]  /*2c40*/  FMUL R11, R11, R136 ;  /* 0x000000880b0b7220 */ /* 0x000fc80000400000 */
[----:B------:R-:W-:-:S05]  /*2c50*/  FFMA R11, R126, R23, R11 ;  /* 0x000000177e0b7223 */ /* 0x000fca000000000b */
[----:B------:R-:W-:-:S05]  /*2c60*/  F2FP.F16.F32.PACK_AB R11, RZ, R11 ;  /* 0x0000000bff0b723e */ /* 0x000fca00000000ff */
[----:B------:R0:W-:Y:S01]  /*2c70*/  @P1 STG.E.U16 desc[UR36][R12.64+0x10], R11 ;  /* 0x0000100b0c001986 */ /* 0x0001e2000c101524 */
[----:B------:R-:W-:Y:S05]  /*2c80*/  @!P0 BRA `(.L_x_42) ;  /* 0x0000000000048947 */ /* 0x000fea0003800000 */
[----:B------:R0:W5:Y:S02]  /*2c90*/  LDG.E.LTC128B.U16 R139, desc[UR36][R4.64+0x12] ;  /* 0x00001224048b7981 */ /* 0x000164000c1e1520 */
.L_x_42:
[----:B------:R-:W-:Y:S05]  /*2ca0*/  BSYNC B1 ;  /* 0x0000000000017941 */ /* 0x000fea0003800000 */
.L_x_41:
        /* <DEDUP_REMOVED lines=10> */
.L_x_44:
[----:B------:R-:W-:Y:S05]  /*2d50*/  BSYNC B1 ;  /* 0x0000000000017941 */ /* 0x000fea0003800000 */
.L_x_43:
        /* <DEDUP_REMOVED lines=10> */
.L_x_46:
[----:B------:R-:W-:Y:S05]  /*2e00*/  BSYNC B1 ;  /* 0x0000000000017941 */ /* 0x000fea0003800000 */
.L_x_45:
[----:B0----5:R-:W-:Y:S01]  /*2e10*/  HADD2.F32 R11, -RZ, R139.H0_H0 ;  /* 0x2000008bff0b7230 */ /* 0x021fe20000004100 */
        /* <DEDUP_REMOVED lines=8> */
.L_x_48:
[----:B------:R-:W-:Y:S05]  /*2ea0*/  BSYNC B1 ;  /* 0x0000000000017941 */ /* 0x000fea0003800000 */
.L_x_47:
        /* <DEDUP_REMOVED lines=9> */
.L_x_50:
[----:B------:R-:W-:Y:S05]  /*2f40*/  BSYNC B1 ;  /* 0x0000000000017941 */ /* 0x000fea0003800000 */
.L_x_49:
        /* <DEDUP_REMOVED lines=10> */
.L_x_52:
[----:B------:R-:W-:Y:S05]  /*2ff0*/  BSYNC B1 ;  /* 0x0000000000017941 */ /* 0x000fea0003800000 */
.L_x_51:
        /* <DEDUP_REMOVED lines=10> */
.L_x_54:
[----:B------:R-:W-:Y:S05]  /*30a0*/  BSYNC B1 ;  /* 0x0000000000017941 */ /* 0x000fea0003800000 */
.L_x_53:
        /* <DEDUP_REMOVED lines=9> */
.L_x_56:
[----:B------:R-:W-:Y:S05]  /*3140*/  BSYNC B1 ;  /* 0x0000000000017941 */ /* 0x000fea0003800000 */
.L_x_55:
        /* <DEDUP_REMOVED lines=9> */
.L_x_58:
[----:B------:R-:W-:Y:S05]  /*31e0*/  BSYNC B1 ;  /* 0x0000000000017941 */ /* 0x000fea0003800000 */
.L_x_57:
        /* <DEDUP_REMOVED lines=10> */
.L_x_60:
[----:B------:R-:W-:Y:S05]  /*3290*/  BSYNC B1 ;  /* 0x0000000000017941 */ /* 0x000fea0003800000 */
.L_x_59:
        /* <DEDUP_REMOVED lines=10> */
.L_x_62:
[----:B------:R-:W-:Y:S05]  /*3340*/  BSYNC B1 ;  /* 0x0000000000017941 */ /* 0x000fea0003800000 */
.L_x_61:
        /* <DEDUP_REMOVED lines=9> */
.L_x_64:
[----:B------:R-:W-:Y:S05]  /*33e0*/  BSYNC B1 ;  /* 0x0000000000017941 */ /* 0x000fea0003800000 */
.L_x_63:
        /* <DEDUP_REMOVED lines=9> */
.L_x_66:
[----:B------:R-:W-:Y:S05]  /*3480*/  BSYNC B1 ;  /* 0x0000000000017941 */ /* 0x000fea0003800000 */
.L_x_65:
        /* <DEDUP_REMOVED lines=10> */
.L_x_68:
[----:B------:R-:W-:Y:S05]  /*3530*/  BSYNC B1 ;  /* 0x0000000000017941 */ /* 0x000fea0003800000 */
.L_x_67:
        /* <DEDUP_REMOVED lines=10> */
.L_x_70:
[----:B------:R-:W-:Y:S05]  /*35e0*/  BSYNC B1 ;  /* 0x0000000000017941 */ /* 0x000fea0003800000 */
.L_x_69:
        /* <DEDUP_REMOVED lines=9> */
.L_x_72:
[----:B------:R-:W-:Y:S05]  /*3680*/  BSYNC B1 ;  /* 0x0000000000017941 */ /* 0x000fea0003800000 */
.L_x_71:
        /* <DEDUP_REMOVED lines=9> */
.L_x_74:
[----:B------:R-:W-:Y:S05]  /*3720*/  BSYNC B1 ;  /* 0x0000000000017941 */ /* 0x000fea0003800000 */
.L_x_73:
        /* <DEDUP_REMOVED lines=10> */
.L_x_76:
[----:B------:R-:W-:Y:S05]  /*37d0*/  BSYNC B1 ;  /* 0x0000000000017941 */ /* 0x000fea0003800000 */
.L_x_75:
        /* <DEDUP_REMOVED lines=10> */
.L_x_78:
[----:B------:R-:W-:Y:S05]  /*3880*/  BSYNC B1 ;  /* 0x0000000000017941 */ /* 0x000fea0003800000 */
.L_x_77:
        /* <DEDUP_REMOVED lines=9> */
.L_x_80:
[----:B------:R-:W-:Y:S05]  /*3920*/  BSYNC B1 ;  /* 0x0000000000017941 */ /* 0x000fea0003800000 */
.L_x_79:
        /* <DEDUP_REMOVED lines=9> */
.L_x_82:
[----:B------:R-:W-:Y:S05]  /*39c0*/  BSYNC B1 ;  /* 0x0000000000017941 */ /* 0x000fea0003800000 */
.L_x_81:
        /* <DEDUP_REMOVED lines=10> */
.L_x_84:
[----:B------:R-:W-:Y:S05]  /*3a70*/  BSYNC B1 ;  /* 0x0000000000017941 */ /* 0x000fea0003800000 */
.L_x_83:
        /* <DEDUP_REMOVED lines=10> */
.L_x_86:
[----:B------:R-:W-:Y:S05]  /*3b20*/  BSYNC B1 ;  /* 0x0000000000017941 */ /* 0x000fea0003800000 */
.L_x_85:
        /* <DEDUP_REMOVED lines=9> */
.L_x_88:
[----:B------:R-:W-:Y:S05]  /*3bc0*/  BSYNC B1 ;  /* 0x0000000000017941 */ /* 0x000fea0003800000 */
.L_x_87:
        /* <DEDUP_REMOVED lines=9> */
.L_x_90:
[----:B------:R-:W-:Y:S05]  /*3c60*/  BSYNC B1 ;  /* 0x0000000000017941 */ /* 0x000fea0003800000 */
.L_x_89:
        /* <DEDUP_REMOVED lines=10> */
.L_x_92:
[----:B------:R-:W-:Y:S05]  /*3d10*/  BSYNC B1 ;  /* 0x0000000000017941 */ /* 0x000fea0003800000 */
.L_x_91:
        /* <DEDUP_REMOVED lines=10> */
.L_x_94:
[----:B------:R-:W-:Y:S05]  /*3dc0*/  BSYNC B1 ;  /* 0x0000000000017941 */ /* 0x000fea0003800000 */
.L_x_93:
        /* <DEDUP_REMOVED lines=9> */
.L_x_96:
[----:B------:R-:W-:Y:S05]  /*3e60*/  BSYNC B1 ;  /* 0x0000000000017941 */ /* 0x000fea0003800000 */
.L_x_95:
        /* <DEDUP_REMOVED lines=9> */
.L_x_98:
[----:B------:R-:W-:Y:S05]  /*3f00*/  BSYNC B1 ;  /* 0x0000000000017941 */ /* 0x000fea0003800000 */
.L_x_97:
        /* <DEDUP_REMOVED lines=10> */
.L_x_100:
[----:B------:R-:W-:Y:S05]  /*3fb0*/  BSYNC B1 ;  /* 0x0000000000017941 */ /* 0x000fea0003800000 */
.L_x_99:
        /* <DEDUP_REMOVED lines=10> */
.L_x_102:
[----:B------:R-:W-:Y:S05]  /*4060*/  BSYNC B1 ;  /* 0x0000000000017941 */ /* 0x000fea0003800000 */
.L_x_101:
        /* <DEDUP_REMOVED lines=9> */
.L_x_104:
[----:B------:R-:W-:Y:S05]  /*4100*/  BSYNC B1 ;  /* 0x0000000000017941 */ /* 0x000fea0003800000 */
.L_x_103:
        /* <DEDUP_REMOVED lines=9> */
.L_x_106:
[----:B------:R-:W-:Y:S05]  /*41a0*/  BSYNC B1 ;  /* 0x0000000000017941 */ /* 0x000fea0003800000 */
.L_x_105:
        /* <DEDUP_REMOVED lines=10> */
.L_x_108:
[----:B------:R-:W-:Y:S05]  /*4250*/  BSYNC B1 ;  /* 0x0000000000017941 */ /* 0x000fea0003800000 */
.L_x_107:
        /* <DEDUP_REMOVED lines=10> */
.L_x_110:
[----:B------:R-:W-:Y:S05]  /*4300*/  BSYNC B1 ;  /* 0x0000000000017941 */ /* 0x000fea0003800000 */
.L_x_109:
        /* <DEDUP_REMOVED lines=9> */
.L_x_112:
[----:B------:R-:W-:Y:S05]  /*43a0*/  BSYNC B1 ;  /* 0x0000000000017941 */ /* 0x000fea0003800000 */
.L_x_111:
        /* <DEDUP_REMOVED lines=9> */
.L_x_114:
[----:B------:R-:W-:Y:S05]  /*4440*/  BSYNC B1 ;  /* 0x0000000000017941 */ /* 0x000fea0003800000 */
.L_x_113:
        /* <DEDUP_REMOVED lines=10> */
.L_x_116:
[----:B------:R-:W-:Y:S05]  /*44f0*/  BSYNC B1 ;  /* 0x0000000000017941 */ /* 0x000fea0003800000 */
.L_x_115:
        /* <DEDUP_REMOVED lines=10> */
.L_x_118:
[----:B------:R-:W-:Y:S05]  /*45a0*/  BSYNC B1 ;  /* 0x0000000000017941 */ /* 0x000fea0003800000 */
.L_x_117:
        /* <DEDUP_REMOVED lines=9> */
.L_x_120:
[----:B------:R-:W-:Y:S05]  /*4640*/  BSYNC B1 ;  /* 0x0000000000017941 */ /* 0x000fea0003800000 */
.L_x_119:
        /* <DEDUP_REMOVED lines=9> */
.L_x_122:
[----:B------:R-:W-:Y:S05]  /*46e0*/  BSYNC B1 ;  /* 0x0000000000017941 */ /* 0x000fea0003800000 */
.L_x_121:
        /* <DEDUP_REMOVED lines=10> */
.L_x_124:
[----:B------:R-:W-:Y:S05]  /*4790*/  BSYNC B1 ;  /* 0x0000000000017941 */ /* 0x000fea0003800000 */
.L_x_123:
        /* <DEDUP_REMOVED lines=10> */
.L_x_126:
[----:B------:R-:W-:Y:S05]  /*4840*/  BSYNC B1 ;  /* 0x0000000000017941 */ /* 0x000fea0003800000 */
.L_x_125:
        /* <DEDUP_REMOVED lines=9> */
.L_x_128:
[----:B------:R-:W-:Y:S05]  /*48e0*/  BSYNC B1 ;  /* 0x0000000000017941 */ /* 0x000fea0003800000 */
.L_x_127:
        /* <DEDUP_REMOVED lines=9> */
.L_x_130:
[----:B------:R-:W-:Y:S05]  /*4980*/  BSYNC B1 ;  /* 0x0000000000017941 */ /* 0x000fea0003800000 */
.L_x_129:
        /* <DEDUP_REMOVED lines=10> */
.L_x_132:
[----:B------:R-:W-:Y:S05]  /*4a30*/  BSYNC B1 ;  /* 0x0000000000017941 */ /* 0x000fea0003800000 */
.L_x_131:
        /* <DEDUP_REMOVED lines=10> */
.L_x_134:
[----:B------:R-:W-:Y:S05]  /*4ae0*/  BSYNC B1 ;  /* 0x0000000000017941 */ /* 0x000fea0003800000 */
.L_x_133:
        /* <DEDUP_REMOVED lines=9> */
.L_x_136:
[----:B------:R-:W-:Y:S05]  /*4b80*/  BSYNC B1 ;  /* 0x0000000000017941 */ /* 0x000fea0003800000 */
.L_x_135:
        /* <DEDUP_REMOVED lines=9> */
.L_x_138:
[----:B------:R-:W-:Y:S05]  /*4c20*/  BSYNC B1 ;  /* 0x0000000000017941 */ /* 0x000fea0003800000 */
.L_x_137:
        /* <DEDUP_REMOVED lines=10> */
.L_x_140:
[----:B------:R-:W-:Y:S05]  /*4cd0*/  BSYNC B1 ;  /* 0x0000000000017941 */ /* 0x000fea0003800000 */
.L_x_139:
        /* <DEDUP_REMOVED lines=10> */
.L_x_142:
[----:B------:R-:W-:Y:S05]  /*4d80*/  BSYNC B1 ;  /* 0x0000000000017941 */ /* 0x000fea0003800000 */
.L_x_141:
        /* <DEDUP_REMOVED lines=9> */
.L_x_144:
[----:B------:R-:W-:Y:S05]  /*4e20*/  BSYNC B1 ;  /* 0x0000000000017941 */ /* 0x000fea0003800000 */
.L_x_143:
        /* <DEDUP_REMOVED lines=9> */
.L_x_146:
[----:B------:R-:W-:Y:S05]  /*4ec0*/  BSYNC B1 ;  /* 0x0000000000017941 */ /* 0x000fea0003800000 */
.L_x_145:
        /* <DEDUP_REMOVED lines=10> */
.L_x_148:
[----:B------:R-:W-:Y:S05]  /*4f70*/  BSYNC B1 ;  /* 0x0000000000017941 */ /* 0x000fea0003800000 */
.L_x_147:
        /* <DEDUP_REMOVED lines=10> */
.L_x_150:
[----:B------:R-:W-:Y:S05]  /*5020*/  BSYNC B1 ;  /* 0x0000000000017941 */ /* 0x000fea0003800000 */
.L_x_149:
        /* <DEDUP_REMOVED lines=9> */
.L_x_152:
[----:B------:R-:W-:Y:S05]  /*50c0*/  BSYNC B1 ;  /* 0x0000000000017941 */ /* 0x000fea0003800000 */
.L_x_151:
        /* <DEDUP_REMOVED lines=9> */
.L_x_154:
[----:B------:R-:W-:Y:S05]  /*5160*/  BSYNC B1 ;  /* 0x0000000000017941 */ /* 0x000fea0003800000 */
.L_x_153:
        /* <DEDUP_REMOVED lines=10> */
.L_x_156:
[----:B------:R-:W-:Y:S05]  /*5210*/  BSYNC B1 ;  /* 0x0000000000017941 */ /* 0x000fea0003800000 */
.L_x_155:
        /* <DEDUP_REMOVED lines=10> */
.L_x_158:
[----:B------:R-:W-:Y:S05]  /*52c0*/  BSYNC B1 ;  /* 0x0000000000017941 */ /* 0x000fea0003800000 */
.L_x_157:
        /* <DEDUP_REMOVED lines=9> */
.L_x_160:
[----:B------:R-:W-:Y:S05]  /*5360*/  BSYNC B1 ;  /* 0x0000000000017941 */ /* 0x000fea0003800000 */
.L_x_159:
        /* <DEDUP_REMOVED lines=9> */
.L_x_162:
[----:B------:R-:W-:Y:S05]  /*5400*/  BSYNC B1 ;  /* 0x0000000000017941 */ /* 0x000fea0003800000 */
.L_x_161:
        /* <DEDUP_REMOVED lines=10> */
.L_x_164:
[----:B------:R-:W-:Y:S05]  /*54b0*/  BSYNC B1 ;  /* 0x0000000000017941 */ /* 0x000fea0003800000 */
.L_x_163:
        /* <DEDUP_REMOVED lines=10> */
.L_x_166:
[----:B------:R-:W-:Y:S05]  /*5560*/  BSYNC B1 ;  /* 0x0000000000017941 */ /* 0x000fea0003800000 */
.L_x_165:
        /* <DEDUP_REMOVED lines=9> */
.L_x_168:
[----:B------:R-:W-:Y:S05]  /*5600*/  BSYNC B1 ;  /* 0x0000000000017941 */ /* 0x000fea0003800000 */
.L_x_167:
        /* <DEDUP_REMOVED lines=9> */
.L_x_170:
[----:B------:R-:W-:Y:S05]  /*56a0*/  BSYNC B1 ;  /* 0x0000000000017941 */ /* 0x000fea0003800000 */
.L_x_169:
        /* <DEDUP_REMOVED lines=10> */
.L_x_172:
[----:B------:R-:W-:Y:S05]  /*5750*/  BSYNC B1 ;  /* 0x0000000000017941 */ /* 0x000fea0003800000 */
.L_x_171:
        /* <DEDUP_REMOVED lines=10> */
.L_x_174:
[----:B------:R-:W-:Y:S05]  /*5800*/  BSYNC B1 ;  /* 0x0000000000017941 */ /* 0x000fea0003800000 */
.L_x_173:
        /* <DEDUP_REMOVED lines=9> */
.L_x_176:
[----:B------:R-:W-:Y:S05]  /*58a0*/  BSYNC B1 ;  /* 0x0000000000017941 */ /* 0x000fea0003800000 */
.L_x_175:
        /* <DEDUP_REMOVED lines=9> */
.L_x_178:
[----:B------:R-:W-:Y:S05]  /*5940*/  BSYNC B1 ;  /* 0x0000000000017941 */ /* 0x000fea0003800000 */
.L_x_177:
        /* <DEDUP_REMOVED lines=10> */
.L_x_180:
[----:B------:R-:W-:Y:S05]  /*59f0*/  BSYNC B1 ;  /* 0x0000000000017941 */ /* 0x000fea0003800000 */
.L_x_179:
        /* <DEDUP_REMOVED lines=10> */
.L_x_182:
[----:B------:R-:W-:Y:S05]  /*5aa0*/  BSYNC B1 ;  /* 0x0000000000017941 */ /* 0x000fea0003800000 */
.L_x_181:
        /* <DEDUP_REMOVED lines=9> */
.L_x_184:
[----:B------:R-:W-:Y:S05]  /*5b40*/  BSYNC B1 ;  /* 0x0000000000017941 */ /* 0x000fea0003800000 */
.L_x_183:
        /* <DEDUP_REMOVED lines=9> */
.L_x_186:
[----:B------:R-:W-:Y:S05]  /*5be0*/  BSYNC B1 ;  /* 0x0000000000017941 */ /* 0x000fea0003800000 */
.L_x_185:
        /* <DEDUP_REMOVED lines=10> */
.L_x_188:
[----:B------:R-:W-:Y:S05]  /*5c90*/  BSYNC B1 ;  /* 0x0000000000017941 */ /* 0x000fea0003800000 */
.L_x_187:
        /* <DEDUP_REMOVED lines=10> */
.L_x_190:
[----:B------:R-:W-:Y:S05]  /*5d40*/  BSYNC B1 ;  /* 0x0000000000017941 */ /* 0x000fea0003800000 */
.L_x_189:
        /* <DEDUP_REMOVED lines=9> */
.L_x_192:
[----:B------:R-:W-:Y:S05]  /*5de0*/  BSYNC B1 ;  /* 0x0000000000017941 */ /* 0x000fea0003800000 */
.L_x_191:
        /* <DEDUP_REMOVED lines=9> */
.L_x_194:
[----:B------:R-:W-:Y:S05]  /*5e80*/  BSYNC B1 ;  /* 0x0000000000017941 */ /* 0x000fea0003800000 */
.L_x_193:
        /* <DEDUP_REMOVED lines=10> */
.L_x_196:
[----:B------:R-:W-:Y:S05]  /*5f30*/  BSYNC B1 ;  /* 0x0000000000017941 */ /* 0x000fea0003800000 */
.L_x_195:
        /* <DEDUP_REMOVED lines=10> */
.L_x_198:
[----:B------:R-:W-:Y:S05]  /*5fe0*/  BSYNC B1 ;  /* 0x0000000000017941 */ /* 0x000fea0003800000 */
.L_x_197:
        /* <DEDUP_REMOVED lines=9> */
.L_x_200:
[----:B------:R-:W-:Y:S05]  /*6080*/  BSYNC B1 ;  /* 0x0000000000017941 */ /* 0x000fea0003800000 */
.L_x_199:
        /* <DEDUP_REMOVED lines=9> */
.L_x_202:
[----:B------:R-:W-:Y:S05]  /*6120*/  BSYNC B1 ;  /* 0x0000000000017941 */ /* 0x000fea0003800000 */
.L_x_201:
        /* <DEDUP_REMOVED lines=10> */
.L_x_204:
[----:B------:R-:W-:Y:S05]  /*61d0*/  BSYNC B1 ;  /* 0x0000000000017941 */ /* 0x000fea0003800000 */
.L_x_203:
        /* <DEDUP_REMOVED lines=10> */
.L_x_206:
[----:B------:R-:W-:Y:S05]  /*6280*/  BSYNC B1 ;  /* 0x0000000000017941 */ /* 0x000fea0003800000 */
.L_x_205:
        /* <DEDUP_REMOVED lines=9> */
.L_x_208:
[----:B------:R-:W-:Y:S05]  /*6320*/  BSYNC B1 ;  /* 0x0000000000017941 */ /* 0x000fea0003800000 */
.L_x_207:
        /* <DEDUP_REMOVED lines=9> */
.L_x_210:
[----:B------:R-:W-:Y:S05]  /*63c0*/  BSYNC B1 ;  /* 0x0000000000017941 */ /* 0x000fea0003800000 */
.L_x_209:
        /* <DEDUP_REMOVED lines=10> */
.L_x_212:
[----:B------:R-:W-:Y:S05]  /*6470*/  BSYNC B1 ;  /* 0x0000000000017941 */ /* 0x000fea0003800000 */
.L_x_211:
        /* <DEDUP_REMOVED lines=10> */
.L_x_214:
[----:B------:R-:W-:Y:S05]  /*6520*/  BSYNC B1 ;  /* 0x0000000000017941 */ /* 0x000fea0003800000 */
.L_x_213:
        /* <DEDUP_REMOVED lines=9> */
.L_x_216:
[----:B------:R-:W-:Y:S05]  /*65c0*/  BSYNC B1 ;  /* 0x0000000000017941 */ /* 0x000fea0003800000 */
.L_x_215:
        /* <DEDUP_REMOVED lines=9> */
.L_x_218:
[----:B------:R-:W-:Y:S05]  /*6660*/  BSYNC B1 ;  /* 0x0000000000017941 */ /* 0x000fea0003800000 */
.L_x_217:
        /* <DEDUP_REMOVED lines=10> */
.L_x_220:
[----:B------:R-:W-:Y:S05]  /*6710*/  BSYNC B1 ;  /* 0x0000000000017941 */ /* 0x000fea0003800000 */
.L_x_219:
        /* <DEDUP_REMOVED lines=10> */
.L_x_222:
[----:B------:R-:W-:Y:S05]  /*67c0*/  BSYNC B1 ;  /* 0x0000000000017941 */ /* 0x000fea0003800000 */
.L_x_221:
        /* <DEDUP_REMOVED lines=9> */
.L_x_224:
[----:B------:R-:W-:Y:S05]  /*6860*/  BSYNC B1 ;  /* 0x0000000000017941 */ /* 0x000fea0003800000 */
.L_x_223:
        /* <DEDUP_REMOVED lines=9> */
.L_x_226:
[----:B------:R-:W-:Y:S05]  /*6900*/  BSYNC B1 ;  /* 0x0000000000017941 */ /* 0x000fea0003800000 */
.L_x_225:
        /* <DEDUP_REMOVED lines=10> */
.L_x_228:
[----:B------:R-:W-:Y:S05]  /*69b0*/  BSYNC B1 ;  /* 0x0000000000017941 */ /* 0x000fea0003800000 */
.L_x_227:
        /* <DEDUP_REMOVED lines=10> */
.L_x_230:
[----:B------:R-:W-:Y:S05]  /*6a60*/  BSYNC B1 ;  /* 0x0000000000017941 */ /* 0x000fea0003800000 */
.L_x_229:
        /* <DEDUP_REMOVED lines=9> */
.L_x_232:
[----:B------:R-:W-:Y:S05]  /*6b00*/  BSYNC B1 ;  /* 0x0000000000017941 */ /* 0x000fea0003800000 */
.L_x_231:
        /* <DEDUP_REMOVED lines=9> */
.L_x_234:
[----:B------:R-:W-:Y:S05]  /*6ba0*/  BSYNC B1 ;  /* 0x0000000000017941 */ /* 0x000fea0003800000 */
.L_x_233:
        /* <DEDUP_REMOVED lines=10> */
.L_x_236:
[----:B------:R-:W-:Y:S05]  /*6c50*/  BSYNC B1 ;  /* 0x0000000000017941 */ /* 0x000fea0003800000 */
.L_x_235:
        /* <DEDUP_REMOVED lines=10> */
.L_x_238:
[----:B------:R-:W-:Y:S05]  /*6d00*/  BSYNC B1 ;  /* 0x0000000000017941 */ /* 0x000fea0003800000 */
.L_x_237:
        /* <DEDUP_REMOVED lines=9> */
.L_x_240:
[----:B------:R-:W-:Y:S05]  /*6da0*/  BSYNC B1 ;  /* 0x0000000000017941 */ /* 0x000fea0003800000 */
.L_x_239:
        /* <DEDUP_REMOVED lines=9> */
.L_x_242:
[----:B------:R-:W-:Y:S05]  /*6e40*/  BSYNC B1 ;  /* 0x0000000000017941 */ /* 0x000fea0003800000 */
.L_x_241:
        /* <DEDUP_REMOVED lines=10> */
.L_x_244:
[----:B------:R-:W-:Y:S05]  /*6ef0*/  BSYNC B1 ;  /* 0x0000000000017941 */ /* 0x000fea0003800000 */
.L_x_243:
        /* <DEDUP_REMOVED lines=10> */
.L_x_246:
[----:B------:R-:W-:Y:S05]  /*6fa0*/  BSYNC B1 ;  /* 0x0000000000017941 */ /* 0x000fea0003800000 */
.L_x_245:
[----:B01-3-5:R-:W-:Y:S01]  /*6fb0*/  HADD2.F32 R7, -RZ, R139.H0_H0 ;  /* 0x2000008bff077230 */ /* 0x02bfe20000004100 */
        /* <DEDUP_REMOVED lines=8> */
.L_x_248:
[----:B------:R-:W-:Y:S05]  /*7040*/  BSYNC B1 ;  /* 0x0000000000017941 */ /* 0x000fea0003800000 */
.L_x_247:
[----:B-----5:R-:W-:Y:S01]  /*7050*/  HADD2.F32 R7, -RZ, R139.H0_H0 ;  /* 0x2000008bff077230 */ /* 0x020fe20000004100 */
[----:B------:R-:W-:Y:S01]  /*7060*/  ISETP.GT.AND P0, PT, R3, 0x8, P0 ;  /* 0x000000080300780c */ /* 0x000fe20000704270 */
[----:B0-----:R-:W-:Y:S01]  /*7070*/  @P1 IMAD.MOV.U32 R6, RZ, RZ, R12 ;  /* 0x000000ffff061224 */ /* 0x001fe200078e000c */
[----:B------:R-:W-:Y:S02]  /*7080*/  BSSY B1, `(.L_x_249) ;  /* 0x0000009000017945 */ /* 0x000fe40003800000 */
[----:B------:R-:W-:-:S04]  /*7090*/  FMUL R7, R7, R136 ;  /* 0x0000008807077220 */ /* 0x000fc80000400000 */
[----:B------:R-:W-:-:S05]  /*70a0*/  FFMA R7, R38, R23, R7 ;  /* 0x0000001726077223 */ /* 0x000fca0000000007 */
[----:B------:R-:W-:-:S04]  /*70b0*/  F2FP.F16.F32.PACK_AB R7, RZ, R7 ;  /* 0x00000007ff07723e */ /* 0x000fc800000000ff */
[----:B------:R-:W-:Y:S01]  /*70c0*/  PRMT R8, R7, 0x7610, R8 ;  /* 0x0000761007087816 */ /* 0x000fe20000000008 */
[----:B------:R-:W-:-:S05]  /*70d0*/  @P1 IMAD.MOV.U32 R7, RZ, RZ, R13 ;  /* 0x000000ffff071224 */ /* 0x000fca00078e000d */
[----:B------:R0:W-:Y:S01]  /*70e0*/  @P1 STG.E.U16 desc[UR36][R6.64+0x1b0], R8 ;  /* 0x0001b00806001986 */ /* 0x0001e2000c101524 */
[----:B------:R-:W-:Y:S05]  /*70f0*/  @!P0 BRA `(.L_x_250) ;  /* 0x0000000000048947 */ /* 0x000fea0003800000 */
[----:B------:R3:W5:Y:S02]  /*7100*/  LDG.E.LTC128B.U16 R139, desc[UR36][R4.64+0x1b2] ;  /* 0x0001b224048b7981 */ /* 0x000764000c1e1520 */
.L_x_250:
[----:B------:R-:W-:Y:S05]  /*7110*/  BSYNC B1 ;  /* 0x0000000000017941 */ /* 0x000fea0003800000 */
.L_x_249:
[----:B------:R-:W-:Y:S05]  /*7120*/  @!P0 BRA `(.L_x_251) ;  /* 0x0000002400c08947 */ /* 0x000fea0003800000 */
[----:B-----5:R-:W-:-:S05]  /*7130*/  HADD2.F32 R139, -RZ, R139.H0_H0 ;  /* 0x2000008bff8b7230 */ /* 0x020fca0000004100 */
[----:B-1234-:R-:W-:-:S04]  /*7140*/  FMUL R4, R139, R136 ;  /* 0x000000888b047220 */ /* 0x01efc80000400000 */
[----:B------:R-:W-:-:S05]  /*7150*/  FFMA R4, R39, R23, R4 ;  /* 0x0000001727047223 */ /* 0x000fca0000000004 */
[----:B------:R-:W-:-:S05]  /*7160*/  F2FP.F16.F32.PACK_AB R4, RZ, R4 ;  /* 0x00000004ff04723e */ /* 0x000fca00000000ff */
[----:B------:R1:W-:Y:S01]  /*7170*/  STG.E.U16 desc[UR36][R12.64+0x1b2], R4 ;  /* 0x0001b2040c007986 */ /* 0x0003e2000c101524 */
[----:B------:R-:W-:Y:S05]  /*7180*/  BRA `(.L_x_251) ;  /* 0x0000002400a87947 */ /* 0x000fea0003800000 */
.L_x_30:
[----:B------:R-:W-:Y:S01]  /*7190*/  ULDC.64 UR4, c[0x0][0x5c0] ;  /* 0x0001700000047ab9 */ /* 0x000fe20000000a00 */
[----:B------:R-:W-:Y:S01]  /*71a0*/  ISETP.GT.AND P3, PT, R10, 0x1, PT ;  /* 0x000000010a00780c */ /* 0x000fe20003f64270 */
[-C--:B------:R-:W-:Y:S01]  /*71b0*/  FMUL R120, R120, R23.reuse ;  /* 0x0000001778787220 */ /* 0x080fe20000400000 */
[----:B------:R-:W-:Y:S01]  /*71c0*/  LEA R8, P0, R6, UR4, 0x1 ;  /* 0x0000000406087c11 */ /* 0x000fe2000f8008ff */
[-C--:B------:R-:W-:Y:S01]  /*71d0*/  FMUL R121, R121, R23.reuse ;  /* 0x0000001779797220 */ /* 0x080fe20000400000 */
[----:B------:R-:W-:Y:S01]  /*71e0*/  SHF.L.U64.HI R5, R4, 0x4, R5 ;  /* 0x0000000404057819 */ /* 0x000fe20000010205 */
[-C--:B------:R-:W-:Y:S01]  /*71f0*/  FMUL R122, R122, R23.reuse ;  /* 0x000000177a7a7220 */ /* 0x080fe20000400000 */
[----:B------:R-:W-:Y:S01]  /*7200*/  LEA.HI.X R9, R6, UR5, R9, 0x1, P0 ;  /* 0x0000000506097c11 */ /* 0x000fe200080f0c09 */
[-C--:B------:R-:W-:Y:S01]  /*7210*/  FMUL R123, R123, R23.reuse ;  /* 0x000000177b7b7220 */ /* 0x080fe20000400000 */
[----:B------:R-:W-:Y:S01]  /*7220*/  ISETP.GT.AND P0, PT, R3, RZ, P3 ;  /* 0x000000ff0300720c */ /* 0x000fe20001f04270 */
[-C--:B------:R-:W-:Y:S01]  /*7230*/  FMUL R124, R124, R23.reuse ;  /* 0x000000177c7c7220 */ /* 0x080fe20000400000 */
[----:B------:R-:W-:Y:S01]  /*7240*/  F2FP.F16.F32.PACK_AB R120, RZ, R120 ;  /* 0x00000078ff78723e */ /* 0x000fe200000000ff */
[----:B------:R-:W-:Y:S01]  /*7250*/  FMUL R125, R125, R23 ;  /* 0x000000177d7d7220 */ /* 0x000fe20000400000 */
[----:B------:R-:W-:Y:S01]  /*7260*/  F2FP.F16.F32.PACK_AB R121, RZ, R121 ;  /* 0x00000079ff79723e */ /* 0x000fe200000000ff */
[-C--:B------:R-:W-:Y:S01]  /*7270*/  FMUL R126, R126, R23.reuse ;  /* 0x000000177e7e7220 */ /* 0x080fe20000400000 */
[----:B------:R-:W-:Y:S01]  /*7280*/  LEA R4, P4, R4, R8, 0x4 ;  /* 0x0000000804047211 */ /* 0x000fe200078820ff */
[----:B------:R-:W-:Y:S01]  /*7290*/  @P2 STG.E.U16 desc[UR36][R8.64], R120 ;  /* 0x0000007808002986 */ /* 0x000fe2000c101524 */
[----:B------:R-:W-:Y:S01]  /*72a0*/  ISETP.GT.AND P2, PT, R10, 0x8, PT ;  /* 0x000000080a00780c */ /* 0x000fe20003f44270 */
[-C--:B------:R-:W-:Y:S01]  /*72b0*/  FMUL R127, R127, R23.reuse ;  /* 0x000000177f7f7220 */ /* 0x080fe20000400000 */
[----:B------:R-:W-:Y:S01]  /*72c0*/  ISETP.GT.AND P1, PT, R3, 0x8, P1 ;  /* 0x000000080300780c */ /* 0x000fe20000f24270 */
[--C-:B------:R-:W-:Y:S01]  /*72d0*/  IMAD.X R5, R5, 0x1, R9.reuse, P4 ;  /* 0x0000000105057824 */ /* 0x100fe200020e0609 */
[C---:B------:R-:W-:Y:S01]  /*72e0*/  ISETP.GT.AND P5, PT, R3.reuse, RZ, P2 ;  /* 0x000000ff0300720c */ /* 0x040fe200017a4270 */
[--C-:B------:R-:W-:Y:S01]  /*72f0*/  @P0 IMAD.MOV.U32 R6, RZ, RZ, R8.reuse ;  /* 0x000000ffff060224 */ /* 0x100fe200078e0008 */
[----:B------:R-:W-:Y:S01]  /*7300*/  ISETP.GT.AND P3, PT, R3, 0x8, P3 ;  /* 0x000000080300780c */ /* 0x000fe20001f64270 */
[--C-:B------:R-:W-:Y:S01]  /*7310*/  @P0 IMAD.MOV.U32 R7, RZ, RZ, R9.reuse ;  /* 0x000000ffff070224 */ /* 0x100fe200078e0009 */
[----:B------:R-:W-:Y:S01]  /*7320*/  F2FP.F16.F32.PACK_AB R122, RZ, R122 ;  /* 0x0000007aff7a723e */ /* 0x000fe200000000ff */
[----:B------:R-:W-:Y:S01]  /*7330*/  FMUL R128, R128, R23 ;  /* 0x0000001780807220 */ /* 0x000fe20000400000 */
[----:B------:R-:W-:Y:S01]  /*7340*/  F2FP.F16.F32.PACK_AB R123, RZ, R123 ;  /* 0x0000007bff7b723e */ /* 0x000fe200000000ff */
[-C--:B------:R-:W-:Y:S01]  /*7350*/  FMUL R129, R129, R23.reuse ;  /* 0x0000001781817220 */ /* 0x080fe20000400000 */
[----:B------:R0:W-:Y:S01]  /*7360*/  @P0 STG.E.U16 desc[UR36][R6.64+0x2], R121 ;  /* 0x0000027906000986 */ /* 0x0001e2000c101524 */
[----:B------:R-:W-:Y:S01]  /*7370*/  ISETP.GT.AND P0, PT, R10, 0x9, PT ;  /* 0x000000090a00780c */ /* 0x000fe20003f04270 */
[-C--:B------:R-:W-:Y:S01]  /*7380*/  FMUL R130, R130, R23.reuse ;  /* 0x0000001782827220 */ /* 0x080fe20000400000 */
[----:B------:R-:W-:Y:S01]  /*7390*/  F2FP.F16.F32.PACK_AB R124, RZ, R124 ;  /* 0x0000007cff7c723e */ /* 0x000fe200000000ff */
[----:B------:R-:W-:Y:S01]  /*73a0*/  @P1 STG.E.U16 desc[UR36][R4.64], R122 ;  /* 0x0000007a04001986 */ /* 0x000fe2000c101524 */
[----:B------:R-:W-:Y:S01]  /*73b0*/  ISETP.GT.AND P4, PT, R3, RZ, P0 ;  /* 0x000000ff0300720c */ /* 0x000fe20000784270 */
[----:B------:R-:W-:Y:S01]  /*73c0*/  FMUL R131, R131, R23 ;  /* 0x0000001783837220 */ /* 0x000fe20000400000 */
[----:B------:R-:W-:Y:S01]  /*73d0*/  ISETP.GT.AND P1, PT, R10, 0x10, PT ;  /* 0x000000100a00780c */ /* 0x000fe20003f24270 */
[----:B------:R-:W-:Y:S01]  /*73e0*/  @P3 STG.E.U16 desc[UR36][R4.64+0x2], R123 ;  /* 0x0000027b04003986 */ /* 0x000fe2000c101524 */
[----:B------:R-:W-:Y:S01]  /*73f0*/  F2FP.F16.F32.PACK_AB R125, RZ, R125 ;  /* 0x0000007dff7d723e */ /* 0x000fe200000000ff */
[-C--:B------:R-:W-:Y:S01]  /*7400*/  FMUL R132, R132, R23.reuse ;  /* 0x0000001784847220 */ /* 0x080fe20000400000 */
[C---:B------:R-:W-:Y:S01]  /*7410*/  ISETP.GT.AND P2, PT, R3.reuse, 0x8, P2 ;  /* 0x000000080300780c */ /* 0x040fe20001744270 */
[--C-:B0-----:R-:W-:Y:S01]  /*7420*/  @P5 IMAD.MOV.U32 R6, RZ, RZ, R8.reuse ;  /* 0x000000ffff065224 */ /* 0x101fe200078e0008 */
[----:B------:R-:W-:Y:S01]  /*7430*/  ISETP.GT.AND P3, PT, R3, 0x8, P0 ;  /* 0x000000080300780c */ /* 0x000fe20000764270 */
[--C-:B------:R-:W-:Y:S01]  /*7440*/  @P5 IMAD.MOV.U32 R7, RZ, RZ, R9.reuse ;  /* 0x000000ffff075224 */ /* 0x100fe200078e0009 */
[----:B------:R-:W-:Y:S01]  /*7450*/  ISETP.GT.AND P0, PT, R10, 0x11, PT ;  /* 0x000000110a00780c */ /* 0x000fe20003f04270 */
[-C--:B------:R-:W-:Y:S01]  /*7460*/  FMUL R133, R133, R23.reuse ;  /* 0x0000001785857220 */ /* 0x080fe20000400000 */
[----:B------:R-:W-:Y:S01]  /*7470*/  F2FP.F16.F32.PACK_AB R126, RZ, R126 ;  /* 0x0000007eff7e723e */ /* 0x000fe200000000ff */
[-C--:B------:R-:W-:Y:S01]  /*7480*/  FMUL R134, R134, R23.reuse ;  /* 0x0000001786867220 */ /* 0x080fe20000400000 */
[----:B------:R0:W-:Y:S01]  /*7490*/  @P5 STG.E.U16 desc[UR36][R6.64+0x10], R124 ;  /* 0x0000107c06005986 */ /* 0x0001e2000c101524 */
[----:B------:R-:W-:Y:S01]  /*74a0*/  ISETP.GT.AND P5, PT, R3, RZ, P1 ;  /* 0x000000ff0300720c */ /* 0x000fe20000fa4270 */
[----:B------:R-:W-:Y:S01]  /*74b0*/  FMUL R135, R135, R23 ;  /* 0x0000001787877220 */ /* 0x000fe20000400000 */
[----:B------:R-:W-:Y:S01]  /*74c0*/  F2FP.F16.F32.PACK_AB R127, RZ, R127 ;  /* 0x0000007fff7f723e */ /* 0x000fe200000000ff */
[-C--:B------:R-:W-:Y:S01]  /*74d0*/  FMUL R104, R104, R23.reuse ;  /* 0x0000001768687220 */ /* 0x080fe20000400000 */
[----:B------:R-:W-:Y:S01]  /*74e0*/  F2FP.F16.F32.PACK_AB R128, RZ, R128 ;  /* 0x00000080ff80723e */ /* 0x000fe200000000ff */
[----:B------:R-:W-:Y:S01]  /*74f0*/  FMUL R105, R105, R23 ;  /* 0x0000001769697220 */ /* 0x000fe20000400000 */
[----:B------:R-:W-:Y:S01]  /*7500*/  F2FP.F16.F32.PACK_AB R129, RZ, R129 ;  /* 0x00000081ff81723e */ /* 0x000fe200000000ff */
[-C--:B------:R-:W-:Y:S01]  /*7510*/  FMUL R106, R106, R23.reuse ;  /* 0x000000176a6a7220 */ /* 0x080fe20000400000 */
[----:B------:R-:W-:Y:S01]  /*7520*/  ISETP.GT.AND P1, PT, R3, 0x8, P1 ;  /* 0x000000080300780c */ /* 0x000fe20000f24270 */
[----:B------:R-:W-:Y:S01]  /*7530*/  FMUL R107, R107, R23 ;  /* 0x000000176b6b7220 */ /* 0x000fe20000400000 */
[----:B------:R-:W-:Y:S01]  /*7540*/  F2FP.F16.F32.PACK_AB R130, RZ, R130 ;  /* 0x00000082ff82723e */ /* 0x000fe200000000ff */
[--C-:B0-----:R-:W-:Y:S01]  /*7550*/  @P4 IMAD.MOV.U32 R6, RZ, RZ, R8.reuse ;  /* 0x000000ffff064224 */ /* 0x101fe200078e0008 */
[----:B------:R-:W-:Y:S01]  /*7560*/  F2FP.F16.F32.PACK_AB R131, RZ, R131 ;  /* 0x00000083ff83723e */ /* 0x000fe200000000ff */
[--C-:B------:R-:W-:Y:S01]  /*7570*/  @P4 IMAD.MOV.U32 R7, RZ, RZ, R9.reuse ;  /* 0x000000ffff074224 */ /* 0x100fe200078e0009 */
[----:B------:R-:W-:Y:S01]  /*7580*/  F2FP.F16.F32.PACK_AB R132, RZ, R132 ;  /* 0x00000084ff84723e */ /* 0x000fe200000000ff */
[----:B------:R-:W-:Y:S01]  /*7590*/  FMUL R108, R108, R23 ;  /* 0x000000176c6c7220 */ /* 0x000fe20000400000 */
[----:B------:R-:W-:Y:S01]  /*75a0*/  F2FP.F16.F32.PACK_AB R133, RZ, R133 ;  /* 0x00000085ff85723e */ /* 0x000fe200000000ff */
[-C--:B------:R-:W-:Y:S01]  /*75b0*/  FMUL R109, R109, R23.reuse ;  /* 0x000000176d6d7220 */ /* 0x080fe20000400000 */
[----:B------:R0:W-:Y:S01]  /*75c0*/  @P4 STG.E.U16 desc[UR36][R6.64+0x12], R125 ;  /* 0x0000127d06004986 */ /* 0x0001e2000c101524 */
[----:B------:R-:W-:Y:S01]  /*75d0*/  ISETP.GT.AND P4, PT, R3, RZ, P0 ;  /* 0x000000ff0300720c */ /* 0x000fe20000784270 */
[-C--:B------:R-:W-:Y:S01]  /*75e0*/  FMUL R110, R110, R23.reuse ;  /* 0x000000176e6e7220 */ /* 0x080fe20000400000 */
[----:B------:R-:W-:Y:S01]  /*75f0*/  F2FP.F16.F32.PACK_AB R134, RZ, R134 ;  /* 0x00000086ff86723e */ /* 0x000fe200000000ff */
[----:B------:R-:W-:Y:S01]  /*7600*/  @P2 STG.E.U16 desc[UR36][R4.64+0x10], R126 ;  /* 0x0000107e04002986 */ /* 0x000fe2000c101524 */
[----:B------:R-:W-:Y:S01]  /*7610*/  ISETP.GT.AND P2, PT, R10, 0x18, PT ;  /* 0x000000180a00780c */ /* 0x000fe20003f44270 */
[----:B------:R-:W-:Y:S01]  /*7620*/  FMUL R111, R111, R23 ;  /* 0x000000176f6f7220 */ /* 0x000fe20000400000 */
[----:B------:R-:W-:Y:S01]  /*7630*/  F2FP.F16.F32.PACK_AB R135, RZ, R135 ;  /* 0x00000087ff87723e */ /* 0x000fe200000000ff */
[----:B------:R-:W-:Y:S01]  /*7640*/  @P3 STG.E.U16 desc[UR36][R4.64+0x12], R127 ;  /* 0x0000127f04003986 */ /* 0x000fe2000c101524 */
[----:B------:R-:W-:Y:S01]  /*7650*/  ISETP.GT.AND P3, PT, R3, 0x8, P0 ;  /* 0x000000080300780c */ /* 0x000fe20000764270 */
[----:B------:R-:W-:Y:S01]  /*7660*/  FMUL R112, R112, R23 ;  /* 0x0000001770707220 */ /* 0x000fe20000400000 */
[----:B------:R-:W-:Y:S01]  /*7670*/  ISETP.GT.AND P0, PT, R10, 0x19, PT ;  /* 0x000000190a00780c */ /* 0x000fe20003f04270 */
[--C-:B0-----:R-:W-:Y:S01]  /*7680*/  @P5 IMAD.MOV.U32 R6, RZ, RZ, R8.reuse ;  /* 0x000000ffff065224 */ /* 0x101fe200078e0008 */
[----:B------:R-:W-:Y:S01]  /*7690*/  F2FP.F16.F32.PACK_AB R104, RZ, R104 ;  /* 0x00000068ff68723e */ /* 0x000fe200000000ff */
[--C-:B------:R-:W-:Y:S01]  /*76a0*/  @P5 IMAD.MOV.U32 R7, RZ, RZ, R9.reuse ;  /* 0x000000ffff075224 */ /* 0x100fe200078e0009 */
[----:B------:R-:W-:Y:S01]  /*76b0*/  F2FP.F16.F32.PACK_AB R105, RZ, R105 ;  /* 0x00000069ff69723e */ /* 0x000fe200000000ff */
        /* <DEDUP_REMOVED lines=12> */
[----:B------:R-:W-:Y:S01]  /*7780*/  F2FP.F16.F32.PACK_AB R110, RZ, R110 ;  /* 0x0000006eff6e723e */ /* 0x000fe200000000ff */
[----:B------:R-:W-:Y:S01]  /*7790*/  FMUL R119, R119, R23 ;  /* 0x0000001777777220 */ /* 0x000fe20000400000 */
[----:B------:R-:W-:Y:S01]  /*77a0*/  F2FP.F16.F32.PACK_AB R111, RZ, R111 ;  /* 0x0000006fff6f723e */ /* 0x000fe200000000ff */
        /* <DEDUP_REMOVED lines=8> */
[C---:B------:R-:W-:Y:S01]  /*7830*/  ISETP.GT.AND P4, PT, R3.reuse, RZ, P0 ;  /* 0x000000ff0300720c */ /* 0x040fe20000784270 */
[----:B------:R-:W-:Y:S01]  /*7840*/  FMUL R90, R90, R23 ;  /* 0x000000175a5a7220 */ /* 0x000fe20000400000 */
[----:B------:R-:W-:Y:S01]  /*7850*/  F2FP.F16.F32.PACK_AB R115, RZ, R115 ;  /* 0x00000073ff73723e */ /* 0x000fe200000000ff */
[----:B------:R-:W-:Y:S01]  /*7860*/  @P1 STG.E.U16 desc[UR36][R4.64+0x20], R130 ;  /* 0x0000208204001986 */ /* 0x000fe2000c101524 */
[----:B------:R-:W-:Y:S01]  /*7870*/  ISETP.GT.AND P1, PT, R3, 0x8, P2 ;  /* 0x000000080300780c */ /* 0x000fe20001724270 */
[-C--:B------:R-:W-:Y:S01]  /*7880*/  FMUL R91, R91, R23.reuse ;  /* 0x000000175b5b7220 */ /* 0x080fe20000400000 */
[----:B------:R-:W-:Y:S01]  /*7890*/  ISETP.GT.AND P2, PT, R10, 0x20, PT ;  /* 0x000000200a00780c */ /* 0x000fe20003f44270 */
        /* <DEDUP_REMOVED lines=232> */
[----:B0-----:R-:W-:Y:S01]  /*8720*/  @P5 IMAD.MOV.U32 R6, RZ, RZ, R8 ;  /* 0x000000ffff065224 */ /* 0x001fe200078e0008 */
[----:B------:R-:W-:Y:S01]  /*8730*/  F2FP.F16.F32.PACK_AB R28, RZ, R28 ;  /* 0x0000001cff1c723e */ /* 0x000fe200000000ff */
[----:B------:R-:W-:Y:S01]  /*8740*/  @P5 IMAD.MOV.U32 R7, RZ, RZ, R9 ;  /* 0x000000ffff075224 */ /* 0x000fe200078e0009 */
[----:B------:R-:W-:Y:S01]  /*8750*/  F2FP.F16.F32.PACK_AB R29, RZ, R29 ;  /* 0x0000001dff1d723e */ /* 0x000fe200000000ff */
[-C--:B------:R-:W-:Y:S01]  /*8760*/  FMUL R37, R37, R23.reuse ;  /* 0x0000001725257220 */ /* 0x080fe20000400000 */
[----:B------:R-:W-:Y:S01]  /*8770*/  F2FP.F16.F32.PACK_AB R30, RZ, R30 ;  /* 0x0000001eff1e723e */ /* 0x000fe200000000ff */
[-C--:B------:R-:W-:Y:S01]  /*8780*/  FMUL R38, R38, R23.reuse ;  /* 0x0000001726267220 */ /* 0x080fe20000400000 */
[----:B------:R0:W-:Y:S01]  /*8790*/  @P5 STG.E.U16 desc[UR36][R6.64+0x90], R92 ;  /* 0x0000905c06005986 */ /* 0x0001e2000c101524 */
[----:B------:R-:W-:Y:S01]  /*87a0*/  ISETP.GT.AND P5, PT, R3, RZ, P2 ;  /* 0x000000ff0300720c */ /* 0x000fe200017a4270 */
[----:B------:R-:W-:Y:S01]  /*87b0*/  FMUL R39, R39, R23 ;  /* 0x0000001727277220 */ /* 0x000fe20000400000 */
[----:B------:R-:W-:-:S02]  /*87c0*/  F2FP.F16.F32.PACK_AB R31, RZ, R31 ;  /* 0x0000001fff1f723e */ /* 0x000fc400000000ff */
[----:B------:R-:W-:Y:S02]  /*87d0*/  F2FP.F16.F32.PACK_AB R32, RZ, R32 ;  /* 0x00000020ff20723e */ /* 0x000fe400000000ff */
[----:B------:R-:W-:Y:S02]  /*87e0*/  F2FP.F16.F32.PACK_AB R33, RZ, R33 ;  /* 0x00000021ff21723e */ /* 0x000fe400000000ff */
[----:B------:R-:W-:Y:S02]  /*87f0*/  F2FP.F16.F32.PACK_AB R34, RZ, R34 ;  /* 0x00000022ff22723e */ /* 0x000fe400000000ff */
[----:B------:R-:W-:Y:S01]  /*8800*/  F2FP.F16.F32.PACK_AB R35, RZ, R35 ;  /* 0x00000023ff23723e */ /* 0x000fe200000000ff */
[----:B0-----:R-:W-:Y:S01]  /*8810*/  @P4 IMAD.MOV.U32 R6, RZ, RZ, R8 ;  /* 0x000000ffff064224 */ /* 0x001fe200078e0008 */
[----:B------:R-:W-:Y:S01]  /*8820*/  F2FP.F16.F32.PACK_AB R36, RZ, R36 ;  /* 0x00000024ff24723e */ /* 0x000fe200000000ff */
[----:B------:R-:W-:Y:S01]  /*8830*/  @P4 IMAD.MOV.U32 R7, RZ, RZ, R9 ;  /* 0x000000ffff074224 */ /* 0x000fe200078e0009 */
[----:B------:R-:W-:-:S02]  /*8840*/  F2FP.F16.F32.PACK_AB R37, RZ, R37 ;  /* 0x00000025ff25723e */ /* 0x000fc400000000ff */
[----:B------:R-:W-:Y:S02]  /*8850*/  F2FP.F16.F32.PACK_AB R38, RZ, R38 ;  /* 0x00000026ff26723e */ /* 0x000fe400000000ff */
[----:B------:R0:W-:Y:S01]  /*8860*/  @P4 STG.E.U16 desc[UR36][R6.64+0x92], R93 ;  /* 0x0000925d06004986 */ /* 0x0001e2000c101524 */
[C---:B------:R-:W-:Y:S02]  /*8870*/  ISETP.GT.AND P4, PT, R3.reuse, RZ, P0 ;  /* 0x000000ff0300720c */ /* 0x040fe40000784270 */
[----:B------:R-:W-:Y:S01]  /*8880*/  F2FP.F16.F32.PACK_AB R39, RZ, R39 ;  /* 0x00000027ff27723e */ /* 0x000fe200000000ff */
[----:B------:R-:W-:Y:S01]  /*8890*/  @P1 STG.E.U16 desc[UR36][R4.64+0x90], R94 ;  /* 0x0000905e04001986 */ /* 0x000fe2000c101524 */
[C---:B------:R-:W-:Y:S02]  /*88a0*/  ISETP.GT.AND P1, PT, R3.reuse, 0x8, P2 ;  /* 0x000000080300780c */ /* 0x040fe40001724270 */
[----:B------:R-:W-:Y:S01]  /*88b0*/  ISETP.GT.AND P2, PT, R10, 0x58, PT ;  /* 0x000000580a00780c */ /* 0x000fe20003f44270 */
[----:B------:R-:W-:Y:S01]  /*88c0*/  @P3 STG.E.U16 desc[UR36][R4.64+0x92], R95 ;  /* 0x0000925f04003986 */ /* 0x000fe2000c101524 */
[----:B------:R-:W-:-:S02]  /*88d0*/  ISETP.GT.AND P3, PT, R3, 0x8, P0 ;  /* 0x000000080300780c */ /* 0x000fc40000764270 */
[----:B------:R-:W-:Y:S01]  /*88e0*/  ISETP.GT.AND P0, PT, R10, 0x59, PT ;  /* 0x000000590a00780c */ /* 0x000fe20003f04270 */
[----:B0-----:R-:W-:Y:S02]  /*88f0*/  @P5 IMAD.MOV.U32 R6, RZ, RZ, R8 ;  /* 0x000000ffff065224 */ /* 0x001fe400078e0008 */
[----:B------:R-:W-:-:S05]  /*8900*/  @P5 IMAD.MOV.U32 R7, RZ, RZ, R9 ;  /* 0x000000ffff075224 */ /* 0x000fca00078e0009 */
[----:B------:R0:W-:Y:S01]  /*8910*/  @P5 STG.E.U16 desc[UR36][R6.64+0xa0], R96 ;  /* 0x0000a06006005986 */ /* 0x0001e2000c101524 */
[----:B------:R-:W-:Y:S01]  /*8920*/  ISETP.GT.AND P5, PT, R3, RZ, P2 ;  /* 0x000000ff0300720c */ /* 0x000fe200017a4270 */
[----:B0-----:R-:W-:Y:S02]  /*8930*/  @P4 IMAD.MOV.U32 R6, RZ, RZ, R8 ;  /* 0x000000ffff064224 */ /* 0x001fe400078e0008 */
[----:B------:R-:W-:-:S05]  /*8940*/  @P4 IMAD.MOV.U32 R7, RZ, RZ, R9 ;  /* 0x000000ffff074224 */ /* 0x000fca00078e0009 */
[----:B------:R0:W-:Y:S01]  /*8950*/  @P4 STG.E.U16 desc[UR36][R6.64+0xa2], R97 ;  /* 0x0000a26106004986 */ /* 0x0001e2000c101524 */
[----:B------:R-:W-:-:S03]  /*8960*/  ISETP.GT.AND P4, PT, R3, RZ, P0 ;  /* 0x000000ff0300720c */ /* 0x000fc60000784270 */
[----:B------:R-:W-:Y:S01]  /*8970*/  @P1 STG.E.U16 desc[UR36][R4.64+0xa0], R98 ;  /* 0x0000a06204001986 */ /* 0x000fe2000c101524 */
[C---:B------:R-:W-:Y:S02]  /*8980*/  ISETP.GT.AND P1, PT, R3.reuse, 0x8, P2 ;  /* 0x000000080300780c */ /* 0x040fe40001724270 */
[C---:B------:R-:W-:Y:S01]  /*8990*/  ISETP.GT.AND P2, PT, R10.reuse, 0x60, PT ;  /* 0x000000600a00780c */ /* 0x040fe20003f44270 */
[----:B------:R-:W-:Y:S01]  /*89a0*/  @P3 STG.E.U16 desc[UR36][R4.64+0xa2], R99 ;  /* 0x0000a26304003986 */ /* 0x000fe2000c101524 */
[----:B------:R-:W-:Y:S02]  /*89b0*/  ISETP.GT.AND P3, PT, R3, 0x8, P0 ;  /* 0x000000080300780c */ /* 0x000fe40000764270 */
        /* <DEDUP_REMOVED lines=144> */
[C---:B------:R-:W-:Y:S02]  /*92c0*/  ISETP.GT.AND P5, PT, R3.reuse, RZ, P2 ;  /* 0x000000ff0300720c */ /* 0x040fe400017a4270 */
[----:B------:R-:W-:Y:S01]  /*92d0*/  ISETP.GT.AND P2, PT, R3, 0x8, P2 ;  /* 0x000000080300780c */ /* 0x000fe20001744270 */
[----:B0-----:R-:W-:Y:S02]  /*92e0*/  @P4 IMAD.MOV.U32 R6, RZ, RZ, R8 ;  /* 0x000000ffff064224 */ /* 0x001fe400078e0008 */
[----:B------:R-:W-:-:S05]  /*92f0*/  @P4 IMAD.MOV.U32 R7, RZ, RZ, R9 ;  /* 0x000000ffff074224 */ /* 0x000fca00078e0009 */
[----:B------:R0:W-:Y:S01]  /*9300*/  @P4 STG.E.U16 desc[UR36][R6.64+0x152], R45 ;  /* 0x0001522d06004986 */ /* 0x0001e2000c101524 */
[C---:B------:R-:W-:Y:S02]  /*9310*/  ISETP.GT.AND P4, PT, R3.reuse, RZ, P0 ;  /* 0x000000ff0300720c */ /* 0x040fe40000784270 */
[----:B------:R-:W-:Y:S01]  /*9320*/  ISETP.GT.AND P0, PT, R3, 0x8, P0 ;  /* 0x000000080300780c */ /* 0x000fe20000704270 */
[----:B------:R-:W-:Y:S01]  /*9330*/  @P1 STG.E.U16 desc[UR36][R4.64+0x150], R46 ;  /* 0x0001502e04001986 */ /* 0x000fe2000c101524 */
[----:B------:R-:W-:-:S03]  /*9340*/  ISETP.GT.AND P1, PT, R10, 0xb9, PT ;  /* 0x000000b90a00780c */ /* 0x000fc60003f24270 */
[----:B------:R-:W-:Y:S01]  /*9350*/  @P3 STG.E.U16 desc[UR36][R4.64+0x152], R47 ;  /* 0x0001522f04003986 */ /* 0x000fe2000c101524 */
        /* <DEDUP_REMOVED lines=14> */
[----:B------:R-:W-:-:S05]  /*9440*/  ISETP.GT.AND P0, PT, R10, 0xc1, PT ;  /* 0x000000c10a00780c */ /* 0x000fca0003f04270 */
        /* <DEDUP_REMOVED lines=8> */
[----:B------:R-:W-:-:S03]  /*94d0*/  ISETP.GT.AND P5, PT, R3, RZ, P0 ;  /* 0x000000ff0300720c */ /* 0x000fc600007a4270 */
[----:B------:R-:W-:Y:S04]  /*94e0*/  @P3 STG.E.U16 desc[UR36][R4.64+0x170], R54 ;  /* 0x0001703604003986 */ /* 0x000fe8000c101524 */
[----:B------:R-:W-:Y:S01]  /*94f0*/  @P1 STG.E.U16 desc[UR36][R4.64+0x172], R55 ;  /* 0x0001723704001986 */ /* 0x000fe2000c101524 */
[C---:B------:R-:W-:Y:S02]  /*9500*/  ISETP.GT.AND P1, PT, R3.reuse, 0x8, P0 ;  /* 0x000000080300780c */ /* 0x040fe40000724270 */
[----:B------:R-:W-:Y:S01]  /*9510*/  ISETP.GT.AND P0, PT, R10, 0xc9, PT ;  /* 0x000000c90a00780c */ /* 0x000fe20003f04270 */
[----:B0-----:R-:W-:Y:S02]  /*9520*/  @P4 IMAD.MOV.U32 R6, RZ, RZ, R8 ;  /* 0x000000ffff064224 */ /* 0x001fe400078e0008 */
[----:B------:R-:W-:Y:S01]  /*9530*/  @P4 IMAD.MOV.U32 R7, RZ, RZ, R9 ;  /* 0x000000ffff074224 */ /* 0x000fe200078e0009 */
[----:B------:R-:W-:-:S04]  /*9540*/  ISETP.GT.AND P3, PT, R3, RZ, P0 ;  /* 0x000000ff0300720c */ /* 0x000fc80000764270 */
[----:B------:R0:W-:Y:S01]  /*9550*/  @P4 STG.E.U16 desc[UR36][R6.64+0x180], R24 ;  /* 0x0001801806004986 */ /* 0x0001e2000c101524 */
[----:B------:R-:W-:Y:S01]  /*9560*/  ISETP.GT.AND P4, PT, R10, 0xc8, PT ;  /* 0x000000c80a00780c */ /* 0x000fe20003f84270 */
        /* <DEDUP_REMOVED lines=12> */
[----:B------:R-:W-:Y:S02]  /*9630*/  ISETP.GT.AND P5, PT, R3, 0x8, P0 ;  /* 0x000000080300780c */ /* 0x000fe400007a4270 */
[----:B------:R-:W-:Y:S01]  /*9640*/  ISETP.GT.AND P0, PT, R10, 0xd1, PT ;  /* 0x000000d10a00780c */ /* 0x000fe20003f04270 */
[----:B0-----:R-:W-:Y:S02]  /*9650*/  @P3 IMAD.MOV.U32 R6, RZ, RZ, R8 ;  /* 0x000000ffff063224 */ /* 0x001fe400078e0008 */
[----:B------:R-:W-:-:S05]  /*9660*/  @P3 IMAD.MOV.U32 R7, RZ, RZ, R9 ;  /* 0x000000ffff073224 */ /* 0x000fca00078e0009 */
[----:B------:R0:W-:Y:S01]  /*9670*/  @P3 STG.E.U16 desc[UR36][R6.64+0x192], R29 ;  /* 0x0001921d06003986 */ /* 0x0001e2000c101524 */
[----:B------:R-:W-:-:S03]  /*9680*/  ISETP.GT.AND P3, PT, R10, 0xd0, PT ;  /* 0x000000d00a00780c */ /* 0x000fc60003f64270 */
[----:B------:R-:W-:Y:S01]  /*9690*/  @P4 STG.E.U16 desc[UR36][R4.64+0x190], R30 ;  /* 0x0001901e04004986 */ /* 0x000fe2000c101524 */
[C---:B------:R-:W-:Y:S02]  /*96a0*/  ISETP.GT.AND P4, PT, R3.reuse, RZ, P3 ;  /* 0x000000ff0300720c */ /* 0x040fe40001f84270 */
[C---:B------:R-:W-:Y:S01]  /*96b0*/  ISETP.GT.AND P3, PT, R3.reuse, 0x8, P3 ;  /* 0x000000080300780c */ /* 0x040fe20001f64270 */
[----:B------:R-:W-:Y:S01]  /*96c0*/  @P5 STG.E.U16 desc[UR36][R4.64+0x192], R31 ;  /* 0x0001921f04005986 */ /* 0x000fe2000c101524 */
[C---:B------:R-:W-:Y:S02]  /*96d0*/  ISETP.GT.AND P5, PT, R3.reuse, RZ, P0 ;  /* 0x000000ff0300720c */ /* 0x040fe400007a4270 */
[----:B------:R-:W-:-:S07]  /*96e0*/  ISETP.GT.AND P0, PT, R3, 0x8, P0 ;  /* 0x000000080300780c */ /* 0x000fce0000704270 */
        /* <DEDUP_REMOVED lines=10> */
[----:B------:R-:W-:Y:S04]  /*9790*/  @P3 STG.E.U16 desc[UR36][R4.64+0x1a0], R34 ;  /* 0x0001a02204003986 */ /* 0x000fe8000c101524 */
[----:B------:R-:W-:Y:S06]  /*97a0*/  @P0 STG.E.U16 desc[UR36][R4.64+0x1a2], R35 ;  /* 0x0001a22304000986 */ /* 0x000fec000c101524 */
[----:B0-----:R-:W-:-:S02]  /*97b0*/  @P5 IMAD.MOV.U32 R6, RZ, RZ, R8 ;  /* 0x000000ffff065224 */ /* 0x001fc400078e0008 */
[----:B------:R-:W-:-:S05]  /*97c0*/  @P5 IMAD.MOV.U32 R7, RZ, RZ, R9 ;  /* 0x000000ffff075224 */ /* 0x000fca00078e0009 */
[----:B------:R0:W-:Y:S04]  /*97d0*/  @P5 STG.E.U16 desc[UR36][R6.64+0x1b0], R36 ;  /* 0x0001b02406005986 */ /* 0x0001e8000c101524 */
[----:B------:R1:W-:Y:S04]  /*97e0*/  @P4 STG.E.U16 desc[UR36][R8.64+0x1b2], R37 ;  /* 0x0001b22508004986 */ /* 0x0003e8000c101524 */
[----:B------:R1:W-:Y:S01]  /*97f0*/  @P2 STG.E.U16 desc[UR36][R4.64+0x1b0], R38 ;  /* 0x0001b02604002986 */ /* 0x0003e2000c101524 */
[----:B0-----:R-:W-:Y:S02]  /*9800*/  @P1 IMAD.MOV.U32 R6, RZ, RZ, R4 ;  /* 0x000000ffff061224 */ /* 0x001fe400078e0004 */
[----:B------:R-:W-:-:S05]  /*9810*/  @P1 IMAD.MOV.U32 R7, RZ, RZ, R5 ;  /* 0x000000ffff071224 */ /* 0x000fca00078e0005 */
[----:B------:R1:W-:Y:S02]  /*9820*/  @P1 STG.E.U16 desc[UR36][R6.64+0x1b2], R39 ;  /* 0x0001b22706001986 */ /* 0x0003e4000c101524 */
.L_x_251:
[----:B------:R-:W-:Y:S05]  /*9830*/  BSYNC B0 ;  /* 0x0000000000007941 */ /* 0x000fea0003800000 */
.L_x_29:
[----:B------:R-:W-:Y:S01]  /*9840*/  ULDC UR4, c[0x0][0xc] ;  /* 0x0000030000047ab9 */ /* 0x000fe20000000800 */
[----:B------:R-:W-:Y:S01]  /*9850*/  ULDC UR5, c[0x0][0x10] ;  /* 0x0000040000057ab9 */ /* 0x000fe20000000800 */
[----:B------:R-:W0:Y:S01]  /*9860*/  LDC R3, c[0x0][0x14] ;  /* 0x00000500ff037b82 */ /* 0x000e220000000800 */
[----:B------:R-:W-:Y:S01]  /*9870*/  UIMAD.WIDE.U32 UR4, UR4, UR5, URZ ;  /* 0x00000005040472a5 */ /* 0x000fe2000f8e003f */
[----:B------:R-:W-:Y:S02]  /*9880*/  IMAD.MOV.U32 R140, RZ, RZ, -0x1 ;  /* 0xffffffffff8c7424 */ /* 0x000fe400078e00ff */
[----:B------:R-:W-:-:S03]  /*9890*/  IMAD.MOV.U32 R137, RZ, RZ, -0x1 ;  /* 0xffffffffff897424 */ /* 0x000fc600078e00ff */
[----:B0-----:R-:W-:-:S04]  /*98a0*/  IMAD.WIDE.U32 R16, R3, UR4, R16 ;  /* 0x0000000403107c25 */ /* 0x001fc8000f8e0010 */
[----:B------:R-:W-:Y:S01]  /*98b0*/  IMAD R3, R3, UR5, RZ ;  /* 0x0000000503037c24 */ /* 0x000fe2000f8e02ff */
[----:B------:R-:W-:Y:S02]  /*98c0*/  ULDC.64 UR4, c[0x0][0x650] ;  /* 0x0001940000047ab9 */ /* 0x000fe40000000a00 */
[----:B------:R-:W-:Y:S01]  /*98d0*/  ISETP.GE.U32.AND P0, PT, R16, UR4, PT ;  /* 0x0000000410007c0c */ /* 0x000fe2000bf06070 */
[--C-:B------:R-:W-:Y:S01]  /*98e0*/  IMAD.IADD R17, R17, 0x1, R3.reuse ;  /* 0x0000000111117824 */ /* 0x100fe200078e0203 */
[----:B------:R-:W-:-:S04]  /*98f0*/  PRMT R3, RZ, 0x7610, R3 ;  /* 0x00007610ff037816 */ /* 0x000fc80000000003 */
[----:B------:R-:W-:-:S13]  /*9900*/  ISETP.GE.U32.AND.EX P0, PT, R17, UR5, PT, P0 ;  /* 0x0000000511007c0c */ /* 0x000fda000bf06100 */
[----:B------:R-:W-:Y:S05]  /*9910*/  @P0 BRA `(.L_x_252) ;  /* 0x0000000400640947 */ /* 0x000fea0003800000 */
[----:B-1----:R-:W0:Y:S01]  /*9920*/  S2R R12, SR_CTAID.X ;  /* 0x00000000000c7919 */ /* 0x002e220000002500 */
[----:B------:R-:W1:Y:S01]  /*9930*/  LDC.64 R10, c[0x0][0x628] ;  /* 0x00018a00ff0a7b82 */ /* 0x000e620000000a00 */
[----:B------:R-:W-:Y:S01]  /*9940*/  ULDC UR4, c[0x0][0x150] ;  /* 0x0000540000047ab9 */ /* 0x000fe20000000800 */
[----:B------:R-:W-:Y:S01]  /*9950*/  IMAD.MOV.U32 R8, RZ, RZ, R16 ;  /* 0x000000ffff087224 */ /* 0x000fe200078e0010 */
[----:B------:R-:W0:Y:S01]  /*9960*/  S2R R24, SR_CTAID.Y ;  /* 0x0000000000187919 */ /* 0x000e220000002600 */
[----:B------:R-:W-:-:S04]  /*9970*/  IMAD.MOV.U32 R9, RZ, RZ, R17 ;  /* 0x000000ffff097224 */ /* 0x000fc800078e0011 */
[----:B------:R-:W2:Y:S08]  /*9980*/  LDC R21, c[0x0][0x144] ;  /* 0x00005100ff157b82 */ /* 0x000eb00000000800 */
[----:B------:R-:W2:Y:S08]  /*9990*/  LDC R0, c[0x0][0x630] ;  /* 0x00018c00ff007b82 */ /* 0x000eb00000000800 */
[----:B------:R-:W2:Y:S01]  /*99a0*/  LDC.64 R14, c[0x0][0x620] ;  /* 0x00018800ff0e7b82 */ /* 0x000ea20000000a00 */
[----:B-1----:R-:W-:-:S04]  /*99b0*/  ISETP.NE.U32.AND P0, PT, R10, RZ, PT ;  /* 0x000000ff0a00720c */ /* 0x002fc80003f05070 */
[----:B------:R-:W-:Y:S02]  /*99c0*/  ISETP.NE.AND.EX P0, PT, R11, RZ, PT, P0 ;  /* 0x000000ff0b00720c */ /* 0x000fe40003f05300 */
[----:B0-----:R-:W-:-:S05]  /*99d0*/  I2FP.F32.U32 R3, R12 ;  /* 0x0000000c00037245 */ /* 0x001fca0000201000 */
[----:B------:R-:W-:-:S04]  /*99e0*/  FMUL R3, R3, UR4 ;  /* 0x0000000403037c20 */ /* 0x000fc80008400000 */
[----:B------:R0:W1:Y:S02]  /*99f0*/  F2I.U32.TRUNC.NTZ R20, R3 ;  /* 0x0000000300147305 */ /* 0x000064000020f000 */
[----:B------:R-:W-:Y:S05]  /*9a00*/  @!P0 BRA `(.L_x_253) ;  /* 0x0000000000288947 */ /* 0x000fea0003800000 */
[----:B0-----:R-:W0:Y:S02]  /*9a10*/  LDC R3, c[0x0][0x634] ;  /* 0x00018d00ff037b82 */ /* 0x001e240000000800 */
[----:B0-----:R-:W-:-:S05]  /*9a20*/  IADD3 R3, P0, R16, R3, RZ ;  /* 0x0000000310037210 */ /* 0x001fca0007f1e0ff */
[----:B------:R-:W-:-:S04]  /*9a30*/  IMAD.X R13, RZ, RZ, R17, P0 ;  /* 0x000000ffff0d7224 */ /* 0x000fc800000e0611 */
[----:B--234-:R-:W-:-:S04]  /*9a40*/  IMAD.WIDE.U32 R4, R13, R10, RZ ;  /* 0x0000000a0d047225 */ /* 0x01cfc800078e00ff */
[----:B------:R-:W-:-:S04]  /*9a50*/  IMAD.WIDE.U32 R6, P0, R3, R11, R4 ;  /* 0x0000000b03067225 */ /* 0x000fc80007800004 */
[----:B------:R-:W-:-:S04]  /*9a60*/  IMAD.WIDE.U32 R4, R3, R10, RZ ;  /* 0x0000000a03047225 */ /* 0x000fc800078e00ff */
[----:B------:R-:W-:Y:S01]  /*9a70*/  IMAD.X R9, RZ, RZ, RZ, P0 ;  /* 0x000000ffff097224 */ /* 0x000fe200000e06ff */
[----:B------:R-:W-:Y:S01]  /*9a80*/  IADD3 RZ, P0, R5, R6, RZ ;  /* 0x0000000605ff7210 */ /* 0x000fe20007f1e0ff */
[----:B------:R-:W-:-:S04]  /*9a90*/  IMAD.MOV.U32 R8, RZ, RZ, R7 ;  /* 0x000000ffff087224 */ /* 0x000fc800078e0007 */
[----:B------:R-:W-:-:S08]  /*9aa0*/  IMAD.WIDE.U32.X R8, R13, R11, R8, P0 ;  /* 0x0000000b0d087225 */ /* 0x000fd000000e0408 */
.L_x_253:
[----:B------:R-:W3:Y:S01]  /*9ab0*/  LDC.64 R28, c[0x0][0x640] ;  /* 0x00019000ff1c7b82 */ /* 0x000ee20000000a00 */
[-CC-:B--2---:R-:W-:Y:S01]  /*9ac0*/  SHF.R.U64 R137, R8, R0.reuse, R9.reuse ;  /* 0x0000000008897219 */ /* 0x184fe20000001209 */
[----:B-1----:R-:W-:Y:S01]  /*9ad0*/  IMAD.MOV R20, RZ, RZ, -R20 ;  /* 0x000000ffff147224 */ /* 0x002fe200078e0a14 */
[----:B------:R-:W-:Y:S01]  /*9ae0*/  SHF.R.U32.HI R0, RZ, R0, R9 ;  /* 0x00000000ff007219 */ /* 0x000fe20000011609 */
[----:B------:R-:W-:Y:S01]  /*9af0*/  ULDC UR4, c[0x0][0x154] ;  /* 0x0000550000047ab9 */ /* 0x000fe20000000800 */
[----:B0-----:R-:W-:Y:S01]  /*9b00*/  IADD3 R3, P0, RZ, -R137, RZ ;  /* 0x80000089ff037210 */ /* 0x001fe20007f1e0ff */
[----:B------:R-:W-:Y:S02]  /*9b10*/  IMAD R21, R21, R20, R12 ;  /* 0x0000001415157224 */ /* 0x000fe400078e020c */
[----:B------:R-:W0:Y:S01]  /*9b20*/  LDC R6, c[0x0][0x618] ;  /* 0x00018600ff067b82 */ /* 0x000e220000000800 */
[----:B------:R-:W-:Y:S02]  /*9b30*/  IMAD.MOV.U32 R7, RZ, RZ, 0x1 ;  /* 0x00000001ff077424 */ /* 0x000fe400078e00ff */
[----:B---34-:R-:W-:-:S04]  /*9b40*/  IMAD.X R5, RZ, RZ, ~R0, P0 ;  /* 0x000000ffff057224 */ /* 0x018fc800000e0e00 */
[-C--:B------:R-:W-:Y:S01]  /*9b50*/  IMAD R0, R5, R14.reuse, RZ ;  /* 0x0000000e05007224 */ /* 0x080fe200078e02ff */
[----:B------:R-:W1:Y:S01]  /*9b60*/  LDC R8, c[0x0][0x608] ;  /* 0x00018200ff087b82 */ /* 0x000e620000000800 */
[----:B------:R-:W-:-:S04]  /*9b70*/  IMAD.WIDE.U32 R4, R3, R14, R16 ;  /* 0x0000000e03047225 */ /* 0x000fc800078e0010 */
[----:B------:R-:W-:Y:S01]  /*9b80*/  IMAD R3, R3, R15, R0 ;  /* 0x0000000f03037224 */ /* 0x000fe200078e0200 */
[----:B------:R-:W-:Y:S02]  /*9b90*/  I2FP.F32.U32 R0, R24 ;  /* 0x0000001800007245 */ /* 0x000fe40000201000 */
[----:B------:R-:W2:Y:S01]  /*9ba0*/  LDC R26, c[0x0][0x658] ;  /* 0x00019600ff1a7b82 */ /* 0x000ea20000000800 */
[----:B------:R-:W-:Y:S01]  /*9bb0*/  IMAD.IADD R3, R5, 0x1, R3 ;  /* 0x0000000105037824 */ /* 0x000fe200078e0203 */
[----:B------:R-:W-:Y:S01]  /*9bc0*/  ISETP.NE.U32.AND P0, PT, R28, RZ, PT ;  /* 0x000000ff1c00720c */ /* 0x000fe20003f05070 */
[----:B------:R-:W-:Y:S01]  /*9bd0*/  FMUL R0, R0, UR4 ;  /* 0x0000000400007c20 */ /* 0x000fe20008400000 */
[----:B------:R-:W-:Y:S02]  /*9be0*/  IMAD.MOV.U32 R5, RZ, RZ, -0x1 ;  /* 0xffffffffff057424 */ /* 0x000fe400078e00ff */
[----:B------:R-:W-:Y:S01]  /*9bf0*/  ISETP.NE.AND.EX P0, PT, R29, RZ, PT, P0 ;  /* 0x000000ff1d00720c */ /* 0x000fe20003f05300 */
[----:B------:R3:W4:Y:S01]  /*9c00*/  F2I.U32.TRUNC.NTZ R13, R0 ;  /* 0x00000000000d7305 */ /* 0x000722000020f000 */
[----:B------:R-:W3:Y:S01]  /*9c10*/  LDC R15, c[0x0][0x148] ;  /* 0x00005200ff0f7b82 */ /* 0x000ee20000000800 */
[----:B0-----:R-:W-:-:S02]  /*9c20*/  SHF.R.U64 R12, R4, R6, R3 ;  /* 0x00000006040c7219 */ /* 0x001fc40000001203 */
[----:B------:R-:W-:-:S05]  /*9c30*/  SHF.R.U32.HI R3, RZ, R6, R3 ;  /* 0x00000006ff037219 */ /* 0x000fca0000011603 */
[----:B------:R-:W0:Y:S01]  /*9c40*/  LDC R20, c[0x0][0x600] ;  /* 0x00018000ff147b82 */ /* 0x000e220000000800 */
[-CC-:B-1----:R-:W-:Y:S02]  /*9c50*/  SHF.R.U64 R10, R12, R8.reuse, R3.reuse ;  /* 0x000000080c0a7219 */ /* 0x182fe40000001203 */
[----:B------:R-:W-:-:S05]  /*9c60*/  SHF.R.U32.HI R3, RZ, R8, R3 ;  /* 0x00000008ff037219 */ /* 0x000fca0000011603 */
[----:B------:R-:W1:Y:S01]  /*9c70*/  LDC R27, c[0x0][0x648] ;  /* 0x00019200ff1b7b82 */ /* 0x000e620000000800 */
[-C--:B--2---:R-:W-:Y:S02]  /*9c80*/  SHF.L.U32 R4, R5, R26.reuse, RZ ;  /* 0x0000001a05047219 */ /* 0x084fe400000006ff */
[-CC-:B------:R-:W-:Y:S02]  /*9c90*/  SHF.R.U64 R14, R10, R26.reuse, R3.reuse ;  /* 0x0000001a0a0e7219 */ /* 0x180fe40000001203 */
[----:B------:R-:W-:Y:S02]  /*9ca0*/  SHF.R.U32.HI R5, RZ, R26, R3 ;  /* 0x0000001aff057219 */ /* 0x000fe40000011603 */
[----:B------:R-:W-:Y:S01]  /*9cb0*/  LOP3.LUT R25, RZ, R4, RZ, 0x33, !PT ;  /* 0x00000004ff197212 */ /* 0x000fe200078e33ff */
[----:B------:R-:W2:Y:S01]  /*9cc0*/  LDC R30, c[0x0][0x638] ;  /* 0x00018e00ff1e7b82 */ /* 0x000ea20000000800 */
[----:B------:R-:W-:Y:S01]  /*9cd0*/  SHF.L.U32 R26, R7, R26, RZ ;  /* 0x0000001a071a7219 */ /* 0x000fe200000006ff */
[----:B------:R-:W-:-:S06]  /*9ce0*/  IMAD.MOV.U32 R4, RZ, RZ, R14 ;  /* 0x000000ffff047224 */ /* 0x000fcc00078e000e */
[----:B------:R-:W0:Y:S01]  /*9cf0*/  LDC R31, c[0x0][0x610] ;  /* 0x00018400ff1f7b82 */ /* 0x000e220000000800 */
[----:B----4-:R-:W-:Y:S05]  /*9d00*/  @!P0 BRA `(.L_x_254) ;  /* 0x0000000000288947 */ /* 0x010fea0003800000 */
[----:B------:R-:W4:Y:S02]  /*9d10*/  LDC R3, c[0x0][0x64c] ;  /* 0x00019300ff037b82 */ /* 0x000f240000000800 */
[----:B----4-:R-:W-:-:S05]  /*9d20*/  IADD3 R3, P0, R14, R3, RZ ;  /* 0x000000030e037210 */ /* 0x010fca0007f1e0ff */
        /* <DEDUP_REMOVED lines=8> */
.L_x_254:
[----:B------:R-:W-:Y:S01]  /*9db0*/  ISETP.NE.AND P0, PT, R2, 0x1, PT ;  /* 0x000000010200780c */ /* 0x000fe20003f05270 */
[----:B0-----:R-:W-:Y:S01]  /*9dc0*/  VIADD R7, R20, 0xffffffff ;  /* 0xffffffff14077836 */ /* 0x001fe20000000000 */
[----:B-1-3--:R-:W-:Y:S01]  /*9dd0*/  SHF.R.U64 R0, R4, R27, R5 ;  /* 0x0000001b04007219 */ /* 0x00afe20000001205 */
[----:B------:R-:W-:Y:S01]  /*9de0*/  IMAD.MOV R13, RZ, RZ, -R13 ;  /* 0x000000ffff0d7224 */ /* 0x000fe200078e0a0d */
[----:B------:R-:W-:Y:S01]  /*9df0*/  LOP3.LUT R5, R10, R25, RZ, 0xc0, !PT ;  /* 0x000000190a057212 */ /* 0x000fe200078ec0ff */
[----:B------:R-:W-:Y:S01]  /*9e00*/  IMAD.MOV.U32 R4, RZ, RZ, 0x1 ;  /* 0x00000001ff047424 */ /* 0x000fe200078e00ff */
[----:B------:R-:W-:Y:S01]  /*9e10*/  LOP3.LUT R12, R12, R7, RZ, 0xc0, !PT ;  /* 0x000000070c0c7212 */ /* 0x000fe200078ec0ff */
[----:B------:R-:W-:Y:S02]  /*9e20*/  IMAD.MOV R3, RZ, RZ, -R0 ;  /* 0x000000ffff037224 */ /* 0x000fe400078e0a00 */
[----:B------:R-:W-:Y:S02]  /*9e30*/  IMAD R0, R26, R0, R5 ;  /* 0x000000001a007224 */ /* 0x000fe400078e0205 */
[----:B--2---:R-:W-:-:S02]  /*9e40*/  IMAD R3, R3, R30, R14 ;  /* 0x0000001e03037224 */ /* 0x004fc400078e020e */
[----:B------:R-:W-:Y:S02]  /*9e50*/  @P0 IMAD R21, R15, R13, R24 ;  /* 0x0000000d0f150224 */ /* 0x000fe400078e0218 */
[----:B------:R-:W-:Y:S01]  /*9e60*/  IMAD R5, R3, R20, R12 ;  /* 0x0000001403057224 */ /* 0x000fe200078e020c */
[----:B------:R-:W-:Y:S01]  /*9e70*/  PRMT R3, R4, 0x7610, R3 ;  /* 0x0000761004037816 */ /* 0x000fe20000000003 */
[----:B------:R-:W-:-:S05]  /*9e80*/  IMAD R0, R0, R31, R21 ;  /* 0x0000001f00007224 */ /* 0x000fca00078e0215 */
[----:B------:R-:W-:Y:S02]  /*9e90*/  SEL R140, R5, R0, !P0 ;  /* 0x00000000058c7207 */ /* 0x000fe40004000000 */
[----:B------:R-:W-:-:S07]  /*9ea0*/  SEL R0, R0, R5, !P0 ;  /* 0x0000000500007207 */ /* 0x000fce0004000000 */
.L_x_252:
[----:B------:R-:W-:Y:S01]  /*9eb0*/  LOP3.LUT P0, RZ, R3, 0xff, RZ, 0xc0, !PT ;  /* 0x000000ff03ff7812 */ /* 0x000fe2000780c0ff */
[----:B-----5:R-:W-:-:S12]  /*9ec0*/  IMAD.MOV.U32 R139, RZ, RZ, R0 ;  /* 0x000000ffff8b7224 */ /* 0x020fd800078e0000 */
[----:B------:R-:W-:Y:S05]  /*9ed0*/  @P0 BRA `(.L_x_255) ;  /* 0xffffff7000500947 */ /* 0x000fea000383ffff */
[----:B------:R-:W-:Y:S05]  /*9ee0*/  EXIT ;  /* 0x000000000000794d */ /* 0x000fea0003800000 */
.L_x_4:
[----:B0-----:R-:W-:Y:S01]  /*9ef0*/  ULDC.64 UR4, c[0x0][0x650] ;  /* 0x0001940000047ab9 */ /* 0x001fe20000000a00 */
        /* <DEDUP_REMOVED lines=25> */
.L_x_257:
[--C-:B------:R-:W-:Y:S01]  /*a090*/  SHF.R.U64 R12, R10, R14, R11.reuse ;  /* 0x0000000e0a0c7219 */ /* 0x100fe2000000120b */
[----:B------:R-:W0:Y:S01]  /*a0a0*/  LDC R22, c[0x0][0x618] ;  /* 0x00018600ff167b82 */ /* 0x000e220000000800 */
[----:B------:R-:W-:Y:S01]  /*a0b0*/  I2FP.F32.U32 R6, R4 ;  /* 0x0000000400067245 */ /* 0x000fe20000201000 */
[----:B------:R-:W-:Y:S01]  /*a0c0*/  ULDC UR4, c[0x0][0x150] ;  /* 0x0000540000047ab9 */ /* 0x000fe20000000800 */
[----:B------:R-:W-:Y:S02]  /*a0d0*/  SHF.R.U32.HI R5, RZ, R14, R11 ;  /* 0x0000000eff057219 */ /* 0x000fe4000001160b */
[----:B------:R-:W-:Y:S01]  /*a0e0*/  IADD3 R9, P0, RZ, -R12, RZ ;  /* 0x8000000cff097210 */ /* 0x000fe20007f1e0ff */
[----:B------:R-:W-:Y:S01]  /*a0f0*/  FMUL R11, R6, UR4 ;  /* 0x00000004060b7c20 */ /* 0x000fe20008400000 */
[----:B------:R-:W-:Y:S01]  /*a100*/  ULDC UR4, c[0x0][0x154] ;  /* 0x0000550000047ab9 */ /* 0x000fe20000000800 */
[----:B------:R-:W1:Y:S02]  /*a110*/  LDC.64 R24, c[0x0][0x640] ;  /* 0x00019000ff187b82 */ /* 0x000e640000000a00 */
[----:B------:R-:W-:-:S02]  /*a120*/  IMAD.X R5, RZ, RZ, ~R5, P0 ;  /* 0x000000ffff057224 */ /* 0x000fc400000e0e05 */
[----:B------:R-:W2:Y:S01]  /*a130*/  F2I.U32.TRUNC.NTZ R11, R11 ;  /* 0x0000000b000b7305 */ /* 0x000ea2000020f000 */
[----:B------:R-:W-:-:S03]  /*a140*/  IMAD.WIDE.U32 R6, R9, R20, R16 ;  /* 0x0000001409067225 */ /* 0x000fc600078e0010 */
[----:B------:R-:W3:Y:S01]  /*a150*/  LDC R13, c[0x0][0x144] ;  /* 0x00005100ff0d7b82 */ /* 0x000ee20000000800 */
[----:B------:R-:W-:-:S04]  /*a160*/  IMAD R8, R5, R20, RZ ;  /* 0x0000001405087224 */ /* 0x000fc800078e02ff */
[----:B------:R-:W-:Y:S02]  /*a170*/  IMAD R5, R9, R21, R8 ;  /* 0x0000001509057224 */ /* 0x000fe400078e0208 */
[----:B------:R-:W-:Y:S01]  /*a180*/  IMAD.MOV.U32 R8, RZ, RZ, -0x1 ;  /* 0xffffffffff087424 */ /* 0x000fe200078e00ff */
[----:B------:R-:W4:Y:S01]  /*a190*/  LDC R14, c[0x0][0x608] ;  /* 0x00018200ff0e7b82 */ /* 0x000f220000000800 */
[----:B------:R-:W-:Y:S01]  /*a1a0*/  IMAD.IADD R5, R7, 0x1, R5 ;  /* 0x0000000107057824 */ /* 0x000fe200078e0205 */
[----:B------:R-:W-:-:S04]  /*a1b0*/  I2FP.F32.U32 R7, R3 ;  /* 0x0000000300077245 */ /* 0x000fc80000201000 */
[-C--:B0-----:R-:W-:Y:S01]  /*a1c0*/  SHF.R.U64 R10, R6, R22.reuse, R5 ;  /* 0x00000016060a7219 */ /* 0x081fe20000001205 */
[----:B--2---:R-:W-:Y:S01]  /*a1d0*/  IMAD.MOV R6, RZ, RZ, -R11 ;  /* 0x000000ffff067224 */ /* 0x004fe200078e0a0b */
[----:B------:R-:W0:Y:S01]  /*a1e0*/  LDC R9, c[0x0][0x658] ;  /* 0x00019600ff097b82 */ /* 0x000e220000000800 */
[----:B-1----:R-:W-:Y:S01]  /*a1f0*/  ISETP.NE.U32.AND P0, PT, R24, RZ, PT ;  /* 0x000000ff1800720c */ /* 0x002fe20003f05070 */
[----:B------:R-:W-:Y:S01]  /*a200*/  FMUL R7, R7, UR4 ;  /* 0x0000000407077c20 */ /* 0x000fe20008400000 */
[----:B------:R-:W-:Y:S02]  /*a210*/  SHF.R.U32.HI R5, RZ, R22, R5 ;  /* 0x00000016ff057219 */ /* 0x000fe40000011605 */
[----:B------:R-:W-:-:S03]  /*a220*/  ISETP.NE.AND.EX P0, PT, R25, RZ, PT, P0 ;  /* 0x000000ff1900720c */ /* 0x000fc60003f05300 */
[----:B------:R-:W1:Y:S01]  /*a230*/  LDC R20, c[0x0][0x148] ;  /* 0x00005200ff147b82 */ /* 0x000e620000000800 */
[----:B---3--:R-:W-:Y:S02]  /*a240*/  IMAD R23, R13, R6, R4 ;  /* 0x000000060d177224 */ /* 0x008fe400078e0204 */
[----:B------:R-:W-:-:S05]  /*a250*/  IMAD.MOV.U32 R6, RZ, RZ, 0x1 ;  /* 0x00000001ff067424 */ /* 0x000fca00078e00ff */
[----:B------:R-:W2:Y:S01]  /*a260*/  LDC R21, c[0x0][0x600] ;  /* 0x00018000ff157b82 */ /* 0x000ea20000000800 */
[-CC-:B----4-:R-:W-:Y:S02]  /*a270*/  SHF.R.U64 R13, R10, R14.reuse, R5.reuse ;  /* 0x0000000e0a0d7219 */ /* 0x190fe40000001205 */
[----:B------:R-:W-:Y:S02]  /*a280*/  SHF.R.U32.HI R4, RZ, R14, R5 ;  /* 0x0000000eff047219 */ /* 0x000fe40000011605 */
[----:B------:R3:W4:Y:S03]  /*a290*/  F2I.U32.TRUNC.NTZ R14, R7 ;  /* 0x00000007000e7305 */ /* 0x000726000020f000 */
[----:B------:R-:W1:Y:S01]  /*a2a0*/  LDC R26, c[0x0][0x648] ;  /* 0x00019200ff1a7b82 */ /* 0x000e620000000800 */
[-C--:B0-----:R-:W-:Y:S02]  /*a2b0*/  SHF.R.U64 R15, R13, R9.reuse, R4 ;  /* 0x000000090d0f7219 */ /* 0x081fe40000001204 */
[----:B------:R-:W-:-:S02]  /*a2c0*/  SHF.L.U32 R8, R8, R9, RZ ;  /* 0x0000000908087219 */ /* 0x000fc400000006ff */
[-C--:B------:R-:W-:Y:S01]  /*a2d0*/  SHF.R.U32.HI R5, RZ, R9.reuse, R4 ;  /* 0x00000009ff057219 */ /* 0x080fe20000011604 */
[----:B------:R-:W-:Y:S01]  /*a2e0*/  IMAD.MOV.U32 R4, RZ, RZ, R15 ;  /* 0x000000ffff047224 */ /* 0x000fe200078e000f */
[----:B------:R-:W-:Y:S01]  /*a2f0*/  SHF.L.U32 R22, R6, R9, RZ ;  /* 0x0000000906167219 */ /* 0x000fe200000006ff */
[----:B------:R-:W0:Y:S01]  /*a300*/  LDC R27, c[0x0][0x638] ;  /* 0x00018e00ff1b7b82 */ /* 0x000e220000000800 */
[----:B------:R-:W-:-:S07]  /*a310*/  LOP3.LUT R28, RZ, R8, RZ, 0x33, !PT ;  /* 0x00000008ff1c7212 */ /* 0x000fce00078e33ff */
        /* <DEDUP_REMOVED lines=12> */
.L_x_258:
[----:B------:R-:W-:Y:S01]  /*a3e0*/  ISETP.NE.AND P0, PT, R2, 0x1, PT ;  /* 0x000000010200780c */ /* 0x000fe20003f05270 */
[----:B--2---:R-:W-:Y:S01]  /*a3f0*/  VIADD R7, R21, 0xffffffff ;  /* 0xffffffff15077836 */ /* 0x004fe20000000000 */
[----:B-1----:R-:W-:Y:S01]  /*a400*/  SHF.R.U64 R5, R4, R26, R5 ;  /* 0x0000001a04057219 */ /* 0x002fe20000001205 */
[----:B------:R-:W-:Y:S01]  /*a410*/  IMAD.MOV R14, RZ, RZ, -R14 ;  /* 0x000000ffff0e7224 */ /* 0x000fe200078e0a0e */
[----:B------:R-:W-:Y:S01]  /*a420*/  LOP3.LUT R4, R13, R28, RZ, 0xc0, !PT ;  /* 0x0000001c0d047212 */ /* 0x000fe200078ec0ff */
[----:B------:R-:W-:Y:S01]  /*a430*/  IMAD.MOV.U32 R8, RZ, RZ, R12 ;  /* 0x000000ffff087224 */ /* 0x000fe200078e000c */
[----:B------:R-:W-:Y:S01]  /*a440*/  LOP3.LUT R10, R10, R7, RZ, 0xc0, !PT ;  /* 0x000000070a0a7212 */ /* 0x000fe200078ec0ff */
[----:B------:R-:W-:Y:S02]  /*a450*/  IMAD.MOV R6, RZ, RZ, -R5 ;  /* 0x000000ffff067224 */ /* 0x000fe400078e0a05 */
[----:B------:R-:W-:-:S04]  /*a460*/  IMAD R4, R22, R5, R4 ;  /* 0x0000000516047224 */ /* 0x000fc800078e0204 */
[----:B------:R-:W-:Y:S02]  /*a470*/  @P0 IMAD R23, R20, R14, R3 ;  /* 0x0000000e14170224 */ /* 0x000fe400078e0203 */
[----:B0-----:R-:W-:Y:S02]  /*a480*/  IMAD R3, R6, R27, R15 ;  /* 0x0000001b06037224 */ /* 0x001fe400078e020f */
[----:B------:R-:W-:Y:S02]  /*a490*/  IMAD R7, R4, R29, R23 ;  /* 0x0000001d04077224 */ /* 0x000fe400078e0217 */
[----:B------:R-:W-:Y:S02]  /*a4a0*/  IMAD R4, R3, R21, R10 ;  /* 0x0000001503047224 */ /* 0x000fe400078e020a */
[----:B------:R-:W-:-:S03]  /*a4b0*/  IMAD.MOV.U32 R6, RZ, RZ, 0x1 ;  /* 0x00000001ff067424 */ /* 0x000fc600078e00ff */
[----:B------:R-:W-:Y:S02]  /*a4c0*/  SEL R9, R4, R7, !P0 ;  /* 0x0000000704097207 */ /* 0x000fe40004000000 */
[----:B------:R-:W-:-:S07]  /*a4d0*/  SEL R7, R7, R4, !P0 ;  /* 0x0000000407077207 */ /* 0x000fce0004000000 */
.L_x_256:
[----:B------:R-:W-:-:S08]  /*a4e0*/  NOP ;  /* 0x0000000000007918 */ /* 0x000fd00000000000 */
[----:B------:R-:W0:-:S00]  /*a4f0*/  USETMAXREG.DEALLOC.CTAPOOL 0x28 ;  /* 0x00000028000079c8 */ /* 0x000e0000080e0500 */
[----:B0-----:R-:W-:-:S13]  /*a500*/  ISETP.NE.AND P0, PT, R0, RZ, PT ;  /* 0x000000ff0000720c */ /* 0x001fda0003f05270 */
[----:B------:R-:W-:Y:S05]  /*a510*/  @P0 EXIT ;  /* 0x000000000000094d */ /* 0x000fea0003800000 */
[----:B------:R-:W-:Y:S01]  /*a520*/  LOP3.LUT P0, RZ, R6, 0xff, RZ, 0xc0, !PT ;  /* 0x000000ff06ff7812 */ /* 0x000fe2000780c0ff */
[----:B------:R-:W-:Y:S02]  /*a530*/  IMAD.MOV.U32 R0, RZ, RZ, 0x1 ;  /* 0x00000001ff007424 */ /* 0x000fe400078e00ff */
[----:B------:R-:W-:-:S10]  /*a540*/  IMAD.MOV.U32 R12, RZ, RZ, RZ ;  /* 0x000000ffff0c7224 */ /* 0x000fd400078e00ff */
[----:B------:R-:W-:Y:S05]  /*a550*/  @!P0 BRA `(.L_x_259) ;  /* 0x0000000c00308947 */ /* 0x000fea0003800000 */
[----:B------:R-:W0:Y:S01]  /*a560*/  LDC R0, c[0x0][0x28c] ;  /* 0x0000a300ff007b82 */ /* 0x000e220000000800 */
[----:B------:R-:W-:Y:S01]  /*a570*/  ULDC UR5, c[0x0][0x600] ;  /* 0x0001800000057ab9 */ /* 0x000fe20000000800 */
[----:B------:R-:W-:Y:S01]  /*a580*/  ULDC UR4, c[0x0][0xc] ;  /* 0x0000030000047ab9 */ /* 0x000fe20000000800 */
[----:B------:R-:W-:Y:S01]  /*a590*/  UIADD3 UR16, UR5, -0x1, URZ ;  /* 0xffffffff05107890 */ /* 0x000fe2000fffe03f */
[C---:B------:R-:W-:Y:S01]  /*a5a0*/  LOP3.LUT P2, RZ, R18.reuse, 0x7f, RZ, 0xc0, !PT ;  /* 0x0000007f12ff7812 */ /* 0x040fe2000784c0ff */
[----:B------:R-:W-:Y:S01]  /*a5b0*/  ULDC UR6, c[0x0][0x658] ;  /* 0x0001960000067ab9 */ /* 0x000fe20000000800 */
[----:B------:R-:W-:Y:S01]  /*a5c0*/  ULDC UR5, c[0x0][0x10] ;  /* 0x0000040000057ab9 */ /* 0x000fe20000000800 */
[----:B------:R-:W-:Y:S01]  /*a5d0*/  UMOV UR7, 0xffffffff ;  /* 0xffffffff00077882 */ /* 0x000fe20000000000 */
[----:B------:R-:W-:Y:S01]  /*a5e0*/  UMOV UR8, 0x1 ;  /* 0x0000000100087882 */ /* 0x000fe20000000000 */
[----:B------:R-:W-:Y:S01]  /*a5f0*/  UIMAD.WIDE.U32 UR4, UR4, UR5, URZ ;  /* 0x00000005040472a5 */ /* 0x000fe2000f8e003f */
[----:B------:R-:W-:Y:S01]  /*a600*/  LOP3.LUT P0, RZ, R18, 0x1f, RZ, 0xc0, !PT ;  /* 0x0000001f12ff7812 */ /* 0x000fe2000780c0ff */
[----:B------:R-:W-:Y:S01]  /*a610*/  USHF.L.U32 UR7, UR7, UR6, URZ ;  /* 0x0000000607077299 */ /* 0x000fe2000800063f */
[----:B------:R-:W-:Y:S01]  /*a620*/  BSSY B0, `(.L_x_259) ;  /* 0x00000bf000007945 */ /* 0x000fe20003800000 */
[----:B------:R-:W-:Y:S01]  /*a630*/  USHF.L.U32 UR18, UR8, UR6, URZ ;  /* 0x0000000608127299 */ /* 0x000fe2000800063f */
[----:B------:R-:W-:Y:S01]  /*a640*/  IMAD.MOV.U32 R13, RZ, RZ, 0x1 ;  /* 0x00000001ff0d7424 */ /* 0x000fe200078e00ff */
[----:B------:R-:W-:Y:S01]  /*a650*/  LOP3.LUT R11, R19, 0x2, RZ, 0xfc, !PT ;  /* 0x00000002130b7812 */ /* 0x000fe200078efcff */
[----:B------:R-:W-:Y:S01]  /*a660*/  ULDC UR6, c[0x0][0x14] ;  /* 0x0000050000067ab9 */ /* 0x000fe20000000800 */
[----:B------:R-:W-:Y:S01]  /*a670*/  PLOP3.LUT P0, PT, P0, P2, PT, 0x8a, 0x0 ;  /* 0x000000000000781c */ /* 0x000fe20000705172 */
[----:B------:R-:W-:Y:S01]  /*a680*/  UIMAD.WIDE.U32 UR20, UR4, UR6, URZ ;  /* 0x00000006041472a5 */ /* 0x000fe2000f8e003f */
[----:B------:R-:W-:Y:S01]  /*a690*/  IMAD.MOV.U32 R12, RZ, RZ, RZ ;  /* 0x000000ffff0c7224 */ /* 0x000fe200078e00ff */
[----:B------:R-:W-:-:S02]  /*a6a0*/  UIMAD UR13, UR5, UR6, URZ ;  /* 0x00000006050d72a4 */ /* 0x000fc4000f8e023f */
[----:B------:R-:W-:Y:S01]  /*a6b0*/  ULOP3.LUT UR17, URZ, UR7, URZ, 0x33, !UPT ;  /* 0x000000073f117292 */ /* 0x000fe2000f8e333f */
[----:B0-----:R-:W-:Y:S01]  /*a6c0*/  VIADD R0, R0, 0x1f ;  /* 0x0000001f00007836 */ /* 0x001fe20000000000 */
[----:B------:R-:W-:Y:S01]  /*a6d0*/  UIADD3 UR13, UR21, UR13, URZ ;  /* 0x0000000d150d7290 */ /* 0x000fe2000fffe03f */
[----:B------:R-:W-:-:S03]  /*a6e0*/  ULDC.64 UR22, c[0x0][0x198] ;  /* 0x0000660000167ab9 */ /* 0x000fc60000000a00 */
[----:B------:R-:W-:-:S04]  /*a6f0*/  SHF.R.S32.HI R3, RZ, 0x1f, R0 ;  /* 0x0000001fff037819 */ /* 0x000fc80000011400 */
[----:B------:R-:W-:Y:S01]  /*a700*/  LEA.HI R3, R3, R0, RZ, 0x5 ;  /* 0x0000000003037211 */ /* 0x000fe200078f28ff */
[----:B------:R-:W-:-:S03]  /*a710*/  IMAD.MOV.U32 R0, RZ, RZ, 0x1 ;  /* 0x00000001ff007424 */ /* 0x000fc600078e00ff */
[----:B------:R-:W-:-:S05]  /*a720*/  SHF.R.S32.HI R3, RZ, 0x5, R3 ;  /* 0x00000005ff037819 */ /* 0x000fca0000011403 */
[----:B------:R-:W-:-:S07]  /*a730*/  VIADD R10, R3, 0x1 ;  /* 0x00000001030a7836 */ /* 0x000fce0000000000 */
.L_x_271:
[----:B------:R-:W-:-:S03]  /*a740*/  UMOV UR4, 0xffffffff ;  /* 0xffffffff00047882 */ /* 0x000fc60000000000 */
[----:B------:R-:W-:Y:S05]  /*a750*/  BRA.DIV UR4, `(.L_x_260) ;  /* 0x0000001204747947 */ /* 0x000fea000b800000 */
[----:B------:R-:W-:-:S13]  /*a760*/  ELECT P6, URZ, PT ;  /* 0x00000000003f782f */ /* 0x000fda00038c0000 */
.L_x_288:
[----:B------:R-:W0:Y:S01]  /*a770*/  LDC R4, c[0x0][0x28c] ;  /* 0x0000a300ff047b82 */ /* 0x000e220000000800 */
[----:B------:R-:W-:Y:S01]  /*a780*/  BSSY B1, `(.L_x_261) ;  /* 0x0000037000017945 */ /* 0x000fe20003800000 */
[----:B0-----:R-:W-:-:S13]  /*a790*/  ISETP.LT.OR P6, PT, R4, 0x1, !P6 ;  /* 0x000000010400780c */ /* 0x001fda00077c1670 */
[----:B------:R-:W-:Y:S05]  /*a7a0*/  @P6 BRA `(.L_x_262) ;  /* 0x0000000000d06947 */ /* 0x000fea0003800000 */
[----:B------:R-:W-:Y:S02]  /*a7b0*/  IMAD R15, R9, 0xe0, RZ ;  /* 0x000000e0090f7824 */ /* 0x000fe400078e02ff */
[----:B------:R-:W-:Y:S02]  /*a7c0*/  IMAD.SHL.U32 R18, R7, 0x80, RZ ;  /* 0x0000008007127824 */ /* 0x000fe400078e00ff */
[----:B------:R-:W-:Y:S02]  /*a7d0*/  IMAD.MOV.U32 R20, RZ, RZ, RZ ;  /* 0x000000ffff147224 */ /* 0x000fe400078e00ff */
[----:B------:R-:W-:Y:S02]  /*a7e0*/  IMAD.MOV.U32 R4, RZ, RZ, R10 ;  /* 0x000000ffff047224 */ /* 0x000fe400078e000a */
[----:B------:R-:W-:Y:S02]  /*a7f0*/  IMAD.MOV.U32 R5, RZ, RZ, R0 ;  /* 0x000000ffff057224 */ /* 0x000fe400078e0000 */
[----:B------:R-:W-:-:S07]  /*a800*/  IMAD.MOV.U32 R6, RZ, RZ, R12 ;  /* 0x000000ffff067224 */ /* 0x000fce00078e000c */
.L_x_266:
[----:B------:R-:W0:Y:S01]  /*a810*/  S2R R14, SR_CgaCtaId ;  /* 0x00000000000e7919 */ /* 0x000e220000008800 */
[----:B------:R-:W-:Y:S01]  /*a820*/  MOV R7, 0x400 ;  /* 0x0000040000077802 */ /* 0x000fe20000000f00 */
[----:B------:R-:W1:Y:S03]  /*a830*/  @!P2 LDC R9, c[0x0][0x500] ;  /* 0x00014000ff09ab82 */ /* 0x000e660000000800 */
[----:B0-----:R-:W-:Y:S02]  /*a840*/  LEA R21, R14, R7, 0x18 ;  /* 0x000000070e157211 */ /* 0x001fe400078ec0ff */
[----:B------:R-:W-:-:S03]  /*a850*/  SHF.L.U32 R7, R5, 0x1f, RZ ;  /* 0x0000001f05077819 */ /* 0x000fc600000006ff */
[----:B------:R-:W-:-:S04]  /*a860*/  IMAD R14, R6, 0x8, R21 ;  /* 0x00000008060e7824 */ /* 0x000fc800078e0215 */
[----:B------:R-:W0:Y:S02]  /*a870*/  SYNCS.PHASECHK.TRANS64.TRYWAIT P1, [R14+URZ+0x50], R7 ;  /* 0x000050070e0075a7 */ /* 0x000e24000802017f */
[----:B01----:R-:W-:Y:S05]  /*a880*/  @!P1 BRA `(.L_x_263) ;  /* 0x0000001000489947 */ /* 0x003fea0003800000 */
.L_x_289:
[----:B0-----:R-:W-:Y:S01]  /*a890*/  PRMT R7, R11, 0x9910, RZ ;  /* 0x000099100b077816 */ /* 0x001fe200000000ff */
[----:B------:R0:W-:Y:S03]  /*a8a0*/  @!P2 SYNCS.ARRIVE.TRANS64 RZ, [R14+URZ], R9 ;  /* 0x000000090effa9a7 */ /* 0x0001e6000800003f */
[----:B------:R-:W-:-:S13]  /*a8b0*/  ISETP.NE.AND P1, PT, R7, 0x2, PT ;  /* 0x000000020700780c */ /* 0x000fda0003f25270 */
[----:B0-----:R-:W-:Y:S05]  /*a8c0*/  @P1 BRA `(.L_x_264) ;  /* 0x0000000000041947 */ /* 0x001fea0003800000 */
[----:B------:R-:W-:Y:S01]  /*a8d0*/  BPT.TRAP 0x1 ;  /* 0x000000040000795c */ /* 0x000fe20000300000 */
.L_x_264:
[----:B------:R-:W-:Y:S05]  /*a8e0*/  @P0 BRA `(.L_x_265) ;  /* 0x0000000000040947 */ /* 0x000fea0003800000 */
[----:B------:R-:W-:Y:S01]  /*a8f0*/  BPT.TRAP 0x1 ;  /* 0x000000040000795c */ /* 0x000fe20000300000 */
.L_x_265:
[--C-:B------:R-:W-:Y:S01]  /*a900*/  IMAD R7, R6, 0x2000, R21.reuse ;  /* 0x0000200006077824 */ /* 0x100fe200078e0215 */
[----:B------:R-:W-:Y:S01]  /*a910*/  R2UR UR9, R14 ;  /* 0x000000000e0972ca */ /* 0x000fe200000e0000 */
[----:B------:R-:W-:Y:S01]  /*a920*/  IMAD R21, R6, 0x3800, R21 ;  /* 0x0000380006157824 */ /* 0x000fe200078e0215 */
[----:B------:R-:W-:Y:S01]  /*a930*/  UIADD3 UR4, UP0, UR22, 0xf0, URZ ;  /* 0x000000f016047890 */ /* 0x000fe2000ff1e03f */
[----:B------:R-:W-:Y:S01]  /*a940*/  VIADD R4, R4, 0xffffffff ;  /* 0xffffffff04047836 */ /* 0x000fe20000000000 */
[----:B------:R-:W-:Y:S01]  /*a950*/  R2UR UR5, R7 ;  /* 0x00000000070572ca */ /* 0x000fe200000e0000 */
[----:B------:R-:W-:Y:S01]  /*a960*/  UIADD3 UR24, UP1, UR22, 0x1f0, URZ ;  /* 0x000001f016187890 */ /* 0x000fe2000ff3e03f */
[----:B------:R-:W-:Y:S01]  /*a970*/  R2UR UR8, R21 ;  /* 0x00000000150872ca */ /* 0x000fe200000e0000 */
[----:B------:R-:W-:Y:S01]  /*a980*/  VIADD R6, R6, 0x1 ;  /* 0x0000000106067836 */ /* 0x000fe20000000000 */
[----:B------:R-:W-:Y:S01]  /*a990*/  R2UR UR11, R18 ;  /* 0x00000000120b72ca */ /* 0x000fe200000e0000 */
[----:B------:R-:W-:Y:S01]  /*a9a0*/  UIADD3.X UR25, URZ, UR23, URZ, UP1, !UPT ;  /* 0x000000173f197290 */ /* 0x000fe20008ffe43f */
[----:B------:R-:W-:Y:S01]  /*a9b0*/  R2UR UR10, R20 ;  /* 0x00000000140a72ca */ /* 0x000fe200000e0000 */
[----:B------:R-:W-:Y:S01]  /*a9c0*/  UMOV UR6, 0x0 ;  /* 0x0000000000067882 */ /* 0x000fe20000000000 */
[----:B------:R-:W-:Y:S01]  /*a9d0*/  R2UR UR12, R8 ;  /* 0x00000000080c72ca */ /* 0x000fe200000e0000 */
[----:B------:R-:W-:Y:S01]  /*a9e0*/  UMOV UR7, 0x10000000 ;  /* 0x1000000000077882 */ /* 0x000fe20000000000 */
[----:B------:R-:W-:Y:S01]  /*a9f0*/  R2UR UR19, R15 ;  /* 0x000000000f1372ca */ /* 0x000fe200000e0000 */
[----:B------:R-:W-:Y:S01]  /*aa00*/  VIADD R20, R20, 0x20 ;  /* 0x0000002014147836 */ /* 0x000fe20000000000 */
[----:B------:R-:W-:Y:S01]  /*aa10*/  ISETP.GT.AND P3, PT, R4, 0x1, PT ;  /* 0x000000010400780c */ /* 0x000fe20003f64270 */
[----:B------:R-:W-:Y:S01]  /*aa20*/  UIADD3 UR14, UR5, 0x180, URZ ;  /* 0x00000180050e7890 */ /* 0x000fe2000fffe03f */
[----:B------:R-:W-:Y:S01]  /*aa30*/  ISETP.NE.AND P1, PT, R6, 0xa, PT ;  /* 0x0000000a0600780c */ /* 0x000fe20003f25270 */
[----:B------:R-:W-:-:S02]  /*aa40*/  UIADD3.X UR5, URZ, UR23, URZ, UP0, !UPT ;  /* 0x000000173f057290 */ /* 0x000fc400087fe43f */
[----:B------:R-:W-:Y:S01]  /*aa50*/  UIADD3 UR15, UR8, 0x14180, URZ ;  /* 0x00014180080f7890 */ /* 0x000fe2000fffe03f */
[----:B------:R-:W-:Y:S02]  /*aa60*/  SEL R14, RZ, 0x1, P1 ;  /* 0x00000001ff0e7807 */ /* 0x000fe40000800000 */
[----:B------:R-:W-:Y:S01]  /*aa70*/  UMOV UR8, UR14 ;  /* 0x0000000e00087c82 */ /* 0x000fe20008000000 */
[----:B------:R-:W-:Y:S02]  /*aa80*/  SEL R6, R6, RZ, P1 ;  /* 0x000000ff06067207 */ /* 0x000fe40000800000 */
[----:B------:R-:W-:Y:S01]  /*aa90*/  LOP3.LUT R5, R5, R14, RZ, 0x3c, !PT ;  /* 0x0000000e05057212 */ /* 0x000fe200078e3cff */
[----:B------:R0:W-:Y:S02]  /*aaa0*/  UTMALDG.3D [UR8], [UR4], desc[UR6] ;  /* 0x00000608040075b4 */ /* 0x0001e40008011000 */
[----:B0-----:R-:W-:Y:S01]  /*aab0*/  UMOV UR8, UR15 ;  /* 0x0000000f00087c82 */ /* 0x001fe20008000000 */
[----:B------:R-:W-:-:S02]  /*aac0*/  UMOV UR11, UR19 ;  /* 0x00000013000b7c82 */ /* 0x000fc40008000000 */
[----:B------:R0:W-:Y:S02]  /*aad0*/  UTMALDG.3D [UR8], [UR24], desc[UR6] ;  /* 0x00000608180075b4 */ /* 0x0001e40008011000 */
[----:B0-----:R-:W-:Y:S05]  /*aae0*/  @P3 BRA `(.L_x_266) ;  /* 0xfffffffc00483947 */ /* 0x001fea000383ffff */
.L_x_262:
[----:B------:R-:W-:Y:S05]  /*aaf0*/  BSYNC B1 ;  /* 0x0000000000017941 */ /* 0x000fea0003800000 */
.L_x_261:
[----:B------:R-:W-:Y:S01]  /*ab00*/  LOP3.LUT P3, RZ, R13, 0xff, RZ, 0xc0, !PT ;  /* 0x000000ff0dff7812 */ /* 0x000fe2000786c0ff */
[----:B------:R-:W-:Y:S01]  /*ab10*/  IMAD.IADD R12, R3, 0x1, R12 ;  /* 0x00000001030c7824 */ /* 0x000fe200078e020c */
[----:B------:R-:W-:Y:S01]  /*ab20*/  IADD3 R16, P4, R16, UR20, RZ ;  /* 0x0000001410107c10 */ /* 0x000fe2000ff9e0ff */
[----:B------:R-:W-:Y:S01]  /*ab30*/  ULDC.64 UR4, c[0x0][0x650] ;  /* 0x0001940000047ab9 */ /* 0x000fe20000000a00 */
[----:B------:R-:W-:Y:S01]  /*ab40*/  BSSY B1, `(.L_x_267) ;  /* 0x000006a000017945 */ /* 0x000fe20003800000 */
[----:B------:R-:W-:Y:S01]  /*ab50*/  IMAD.MOV.U32 R9, RZ, RZ, -0x1 ;  /* 0xffffffffff097424 */ /* 0x000fe200078e00ff */
[----:B------:R-:W-:Y:S01]  /*ab60*/  ISETP.GT.U32.AND P1, PT, R12, 0x9, PT ;  /* 0x000000090c00780c */ /* 0x000fe20003f24070 */
[----:B------:R-:W-:Y:S01]  /*ab70*/  IMAD.MOV.U32 R8, RZ, RZ, -0x1 ;  /* 0xffffffffff087424 */ /* 0x000fe200078e00ff */
[----:B------:R-:W-:Y:S02]  /*ab80*/  IADD3.X R17, R17, UR13, RZ, P4, !PT ;  /* 0x0000000d11117c10 */ /* 0x000fe4000a7fe4ff */
[----:B------:R-:W-:-:S02]  /*ab90*/  ISETP.LT.U32.AND P1, PT, R3, 0xa, P1 ;  /* 0x0000000a0300780c */ /* 0x000fc40000f21070 */
[----:B------:R-:W-:Y:S01]  /*aba0*/  PRMT R13, RZ, 0x7610, R13 ;  /* 0x00007610ff0d7816 */ /* 0x000fe2000000000d */
[----:B------:R-:W0:Y:S01]  /*abb0*/  @P3 S2R R5, SR_CgaCtaId ;  /* 0x0000000000053919 */ /* 0x000e220000008800 */
[----:B------:R-:W-:-:S04]  /*abc0*/  @P3 MOV R4, 0x400 ;  /* 0x0000040000043802 */ /* 0x000fc80000000f00 */
[----:B0-----:R-:W-:Y:S01]  /*abd0*/  @P3 LEA R6, R5, R4, 0x18 ;  /* 0x0000000405063211 */ /* 0x001fe200078ec0ff */
[----:B------:R-:W-:-:S03]  /*abe0*/  IMAD.WIDE.U32 R4, R12, -0x33333333, RZ ;  /* 0xcccccccd0c047825 */ /* 0x000fc600078e00ff */
[----:B------:R0:W-:Y:S01]  /*abf0*/  @P3 SYNCS.ARRIVE.TRANS64.A1T0 RZ, [R6+URZ+0xb8], RZ ;  /* 0x0000b8ff06ff39a7 */ /* 0x0001e2000810003f */
[----:B------:R-:W-:Y:S02]  /*ac00*/  ISETP.GE.U32.AND P3, PT, R3, 0xa, PT ;  /* 0x0000000a0300780c */ /* 0x000fe40003f66070 */
[----:B------:R-:W-:Y:S02]  /*ac10*/  SHF.R.U32.HI R7, RZ, 0x3, R5 ;  /* 0x00000003ff077819 */ /* 0x000fe40000011605 */
[----:B------:R-:W-:Y:S02]  /*ac20*/  SEL R5, RZ, 0x1, !P1 ;  /* 0x00000001ff057807 */ /* 0x000fe40004800000 */
[----:B------:R-:W-:Y:S01]  /*ac30*/  ISETP.GE.U32.AND P1, PT, R16, UR4, PT ;  /* 0x0000000410007c0c */ /* 0x000fe2000bf26070 */
[----:B------:R-:W-:Y:S01]  /*ac40*/  IMAD R12, R7, -0xa, R12 ;  /* 0xfffffff6070c7824 */ /* 0x000fe200078e020c */
[----:B------:R-:W-:Y:S02]  /*ac50*/  LOP3.LUT R0, R0, R5, RZ, 0x3c, !PT ;  /* 0x0000000500007212 */ /* 0x000fe400078e3cff */
[----:B------:R-:W-:-:S02]  /*ac60*/  ISETP.GE.U32.AND.EX P1, PT, R17, UR5, PT, P1 ;  /* 0x0000000511007c0c */ /* 0x000fc4000bf26110 */
[----:B------:R-:W-:Y:S02]  /*ac70*/  PRMT R4, RZ, 0x7610, R4 ;  /* 0x00007610ff047816 */ /* 0x000fe40000000004 */
[----:B------:R-:W-:Y:S01]  /*ac80*/  @P3 LOP3.LUT R0, R0, 0x1, R7, 0x78, !PT ;  /* 0x0000000100003812 */ /* 0x000fe200078e7807 */
[----:B------:R-:W-:-:S08]  /*ac90*/  IMAD.MOV.U32 R7, RZ, RZ, -0x1 ;  /* 0xffffffffff077424 */ /* 0x000fd000078e00ff */
[----:B0-----:R-:W-:Y:S05]  /*aca0*/  @P1 BRA `(.L_x_268) ;  /* 0x00000004004c1947 */ /* 0x001fea0003800000 */
[----:B------:R-:W-:Y:S01]  /*acb0*/  ULDC.64 UR4, c[0x0][0x628] ;  /* 0x00018a0000047ab9 */ /* 0x000fe20000000a00 */
[----:B------:R-:W0:Y:S01]  /*acc0*/  S2R R15, SR_CTAID.X ;  /* 0x00000000000f7919 */ /* 0x000e220000002500 */
[----:B------:R-:W-:Y:S01]  /*acd0*/  ISETP.NE.U32.AND P1, PT, RZ, UR4, PT ;  /* 0x00000004ff007c0c */ /* 0x000fe2000bf25070 */
[----:B------:R-:W-:Y:S01]  /*ace0*/  ULDC UR7, c[0x0][0x630] ;  /* 0x00018c0000077ab9 */ /* 0x000fe20000000800 */
[----:B------:R-:W-:Y:S01]  /*acf0*/  IMAD.MOV.U32 R4, RZ, RZ, R16 ;  /* 0x000000ffff047224 */ /* 0x000fe200078e0010 */
[----:B------:R-:W1:Y:S01]  /*ad00*/  S2R R14, SR_CTAID.Y ;  /* 0x00000000000e7919 */ /* 0x000e620000002600 */
[----:B------:R-:W-:Y:S01]  /*ad10*/  ISETP.NE.AND.EX P1, PT, RZ, UR5, PT, P1 ;  /* 0x00000005ff007c0c */ /* 0x000fe2000bf25310 */
[----:B------:R-:W-:-:S12]  /*ad20*/  IMAD.MOV.U32 R5, RZ, RZ, R17 ;  /* 0x000000ffff057224 */ /* 0x000fd800078e0011 */
[----:B------:R-:W-:Y:S05]  /*ad30*/  @!P1 BRA `(.L_x_269) ;  /* 0x0000000000289947 */ /* 0x000fea0003800000 */
[----:B------:R-:W-:Y:S02]  /*ad40*/  ULDC UR6, c[0x0][0x634] ;  /* 0x00018d0000067ab9 */ /* 0x000fe40000000800 */
[----:B------:R-:W-:-:S05]  /*ad50*/  IADD3 R9, P1, R16, UR6, RZ ;  /* 0x0000000610097c10 */ /* 0x000fca000ff3e0ff */
[----:B------:R-:W-:-:S04]  /*ad60*/  IMAD.X R21, RZ, RZ, R17, P1 ;  /* 0x000000ffff157224 */ /* 0x000fc800008e0611 */
[----:B------:R-:W-:-:S04]  /*ad70*/  IMAD.WIDE.U32 R6, R21, UR4, RZ ;  /* 0x0000000415067c25 */ /* 0x000fc8000f8e00ff */
[----:B------:R-:W-:-:S04]  /*ad80*/  IMAD.WIDE.U32 R6, P1, R9, UR5, R6 ;  /* 0x0000000509067c25 */ /* 0x000fc8000f820006 */
[----:B------:R-:W-:-:S04]  /*ad90*/  IMAD.WIDE.U32 R8, R9, UR4, RZ ;  /* 0x0000000409087c25 */ /* 0x000fc8000f8e00ff */
[----:B------:R-:W-:Y:S01]  /*ada0*/  IMAD.X R5, RZ, RZ, RZ, P1 ;  /* 0x000000ffff057224 */ /* 0x000fe200008e06ff */
[----:B------:R-:W-:Y:S01]  /*adb0*/  IADD3 RZ, P1, R9, R6, RZ ;  /* 0x0000000609ff7210 */ /* 0x000fe20007f3e0ff */
[----:B------:R-:W-:-:S04]  /*adc0*/  IMAD.MOV.U32 R4, RZ, RZ, R7 ;  /* 0x000000ffff047224 */ /* 0x000fc800078e0007 */
[----:B------:R-:W-:-:S08]  /*add0*/  IMAD.WIDE.U32.X R4, R21, UR5, R4, P1 ;  /* 0x0000000515047c25 */ /* 0x000fd000088e0404 */
.L_x_269:
[--C-:B------:R-:W-:Y:S01]  /*ade0*/  SHF.R.U64 R8, R4, UR7, R5.reuse ;  /* 0x0000000704087c19 */ /* 0x100fe20008001205 */
[----:B------:R-:W-:Y:S01]  /*adf0*/  ULDC.64 UR4, c[0x0][0x620] ;  /* 0x0001880000047ab9 */ /* 0x000fe20000000a00 */
[----:B------:R-:W-:Y:S01]  /*ae00*/  SHF.R.U32.HI R4, RZ, UR7, R5 ;  /* 0x00000007ff047c19 */ /* 0x000fe20008011605 */
[----:B------:R-:W2:Y:S01]  /*ae10*/  LDC R24, c[0x0][0x144] ;  /* 0x00005100ff187b82 */ /* 0x000ea20000000800 */
[----:B------:R-:W-:Y:S01]  /*ae20*/  IADD3 R7, P1, RZ, -R8, RZ ;  /* 0x80000008ff077210 */ /* 0x000fe20007f3e0ff */
[----:B------:R-:W-:Y:S01]  /*ae30*/  ULDC.64 UR8, c[0x0][0x640] ;  /* 0x0001900000087ab9 */ /* 0x000fe20000000a00 */
[----:B0-----:R-:W-:Y:S01]  /*ae40*/  I2FP.F32.U32 R9, R15 ;  /* 0x0000000f00097245 */ /* 0x001fe20000201000 */
[----:B------:R-:W-:Y:S02]  /*ae50*/  ULDC UR6, c[0x0][0x608] ;  /* 0x0001820000067ab9 */ /* 0x000fe40000000800 */
[----:B------:R-:W-:Y:S01]  /*ae60*/  IMAD.X R4, RZ, RZ, ~R4, P1 ;  /* 0x000000ffff047224 */ /* 0x000fe200008e0e04 */
[----:B------:R-:W-:Y:S01]  /*ae70*/  ISETP.NE.U32.AND P1, PT, RZ, UR8, PT ;  /* 0x00000008ff007c0c */ /* 0x000fe2000bf25070 */
[----:B------:R-:W0:Y:S02]  /*ae80*/  LDC R21, c[0x0][0x148] ;  /* 0x00005200ff157b82 */ /* 0x000e240000000800 */
[----:B------:R-:W-:Y:S01]  /*ae90*/  IMAD R6, R4, UR4, RZ ;  /* 0x0000000404067c24 */ /* 0x000fe2000f8e02ff */
[----:B------:R-:W-:Y:S01]  /*aea0*/  ISETP.NE.AND.EX P1, PT, RZ, UR9, PT, P1 ;  /* 0x00000009ff007c0c */ /* 0x000fe2000bf25310 */
[----:B------:R-:W-:Y:S01]  /*aeb0*/  IMAD.WIDE.U32 R4, R7, UR4, R16 ;  /* 0x0000000407047c25 */ /* 0x000fe2000f8e0010 */
[----:B------:R-:W-:-:S03]  /*aec0*/  ULDC UR4, c[0x0][0x150] ;  /* 0x0000540000047ab9 */ /* 0x000fc60000000800 */
[----:B------:R-:W-:Y:S02]  /*aed0*/  IMAD R7, R7, UR5, R6 ;  /* 0x0000000507077c24 */ /* 0x000fe4000f8e0206 */
[----:B------:R-:W-:Y:S01]  /*aee0*/  FMUL R6, R9, UR4 ;  /* 0x0000000409067c20 */ /* 0x000fe20008400000 */
[----:B------:R-:W-:Y:S01]  /*aef0*/  ULDC UR4, c[0x0][0x618] ;  /* 0x0001860000047ab9 */ /* 0x000fe20000000800 */
[----:B------:R-:W-:Y:S01]  /*af00*/  ULDC UR5, c[0x0][0x154] ;  /* 0x0000550000057ab9 */ /* 0x000fe20000000800 */
[----:B------:R-:W-:-:S03]  /*af10*/  IMAD.IADD R5, R5, 0x1, R7 ;  /* 0x0000000105057824 */ /* 0x000fc600078e0207 */
[----:B------:R-:W3:Y:S02]  /*af20*/  F2I.U32.TRUNC.NTZ R6, R6 ;  /* 0x0000000600067305 */ /* 0x000ee4000020f000 */
[----:B------:R-:W-:Y:S02]  /*af30*/  SHF.R.U64 R9, R4, UR4, R5 ;  /* 0x0000000404097c19 */ /* 0x000fe40008001205 */
[----:B-1----:R-:W-:-:S05]  /*af40*/  I2FP.F32.U32 R4, R14 ;  /* 0x0000000e00047245 */ /* 0x002fca0000201000 */
[----:B------:R-:W-:Y:S01]  /*af50*/  FMUL R22, R4, UR5 ;  /* 0x0000000504167c20 */ /* 0x000fe20008400000 */
[----:B------:R-:W-:Y:S01]  /*af60*/  SHF.R.U32.HI R4, RZ, UR4, R5 ;  /* 0x00000004ff047c19 */ /* 0x000fe20008011605 */
[----:B------:R-:W-:-:S03]  /*af70*/  ULDC UR4, c[0x0][0x658] ;  /* 0x0001960000047ab9 */ /* 0x000fc60000000800 */
[--C-:B------:R-:W-:Y:S01]  /*af80*/  SHF.R.U64 R20, R9, UR6, R4.reuse ;  /* 0x0000000609147c19 */ /* 0x100fe20008001204 */
[----:B------:R-:W1:Y:S01]  /*af90*/  F2I.U32.TRUNC.NTZ R22, R22 ;  /* 0x0000001600167305 */ /* 0x000e62000020f000 */
[----:B------:R-:W-:Y:S01]  /*afa0*/  SHF.R.U32.HI R5, RZ, UR6, R4 ;  /* 0x00000006ff057c19 */ /* 0x000fe20008011604 */
[----:B---3--:R-:W-:-:S03]  /*afb0*/  IMAD.MOV R6, RZ, RZ, -R6 ;  /* 0x000000ffff067224 */ /* 0x008fc600078e0a06 */
[----:B------:R-:W-:Y:S01]  /*afc0*/  SHF.R.U64 R18, R20, UR4, R5 ;  /* 0x0000000414127c19 */ /* 0x000fe20008001205 */
[----:B--2---:R-:W-:Y:S01]  /*afd0*/  IMAD R15, R24, R6, R15 ;  /* 0x00000006180f7224 */ /* 0x004fe200078e020f */
[----:B------:R-:W-:-:S03]  /*afe0*/  SHF.R.U32.HI R23, RZ, UR4, R5 ;  /* 0x00000004ff177c19 */ /* 0x000fc60008011605 */
[----:B------:R-:W-:Y:S02]  /*aff0*/  IMAD.MOV.U32 R4, RZ, RZ, R18 ;  /* 0x000000ffff047224 */ /* 0x000fe400078e0012 */
[----:B------:R-:W-:Y:S01]  /*b000*/  IMAD.MOV.U32 R5, RZ, RZ, R23 ;  /* 0x000000ffff057224 */ /* 0x000fe200078e0017 */
[----:B-1----:R-:W-:Y:S06]  /*b010*/  @!P1 BRA `(.L_x_270) ;  /* 0x0000000000289947 */ /* 0x002fec0003800000 */
[----:B------:R-:W-:Y:S02]  /*b020*/  ULDC UR4, c[0x0][0x64c] ;  /* 0x0001930000047ab9 */ /* 0x000fe40000000800 */
[----:B------:R-:W-:-:S05]  /*b030*/  IADD3 R5, P1, R18, UR4, RZ ;  /* 0x0000000412057c10 */ /* 0x000fca000ff3e0ff */
[----:B------:R-:W-:-:S04]  /*b040*/  IMAD.X R23, RZ, RZ, R23, P1 ;  /* 0x000000ffff177224 */ /* 0x000fc800008e0617 */
[----:B------:R-:W-:-:S04]  /*b050*/  IMAD.WIDE.U32 R6, R23, UR8, RZ ;  /* 0x0000000817067c25 */ /* 0x000fc8000f8e00ff */
[----:B------:R-:W-:-:S04]  /*b060*/  IMAD.WIDE.U32 R6, P1, R5, UR9, R6 ;  /* 0x0000000905067c25 */ /* 0x000fc8000f820006 */
[----:B------:R-:W-:-:S04]  /*b070*/  IMAD.WIDE.U32 R4, R5, UR8, RZ ;  /* 0x0000000805047c25 */ /* 0x000fc8000f8e00ff */
[----:B------:R-:W-:Y:S01]  /*b080*/  IMAD.MOV.U32 R4, RZ, RZ, R7 ;  /* 0x000000ffff047224 */ /* 0x000fe200078e0007 */
[----:B------:R-:W-:Y:S01]  /*b090*/  IADD3 RZ, P3, R5, R6, RZ ;  /* 0x0000000605ff7210 */ /* 0x000fe20007f7e0ff */
[----:B------:R-:W-:-:S04]  /*b0a0*/  IMAD.X R5, RZ, RZ, RZ, P1 ;  /* 0x000000ffff057224 */ /* 0x000fc800008e06ff */
[----:B------:R-:W-:-:S08]  /*b0b0*/  IMAD.WIDE.U32.X R4, R23, UR9, R4, P3 ;  /* 0x0000000917047c25 */ /* 0x000fd000098e0404 */
.L_x_270:
[----:B------:R-:W-:Y:S01]  /*b0c0*/  ISETP.NE.AND P1, PT, R2, 0x1, PT ;  /* 0x000000010200780c */ /* 0x000fe20003f25270 */
[----:B------:R-:W-:Y:S01]  /*b0d0*/  ULDC UR4, c[0x0][0x648] ;  /* 0x0001920000047ab9 */ /* 0x000fe20000000800 */
[----:B------:R-:W-:Y:S01]  /*b0e0*/  LOP3.LUT R20, R20, UR17, RZ, 0xc0, !PT ;  /* 0x0000001114147c12 */ /* 0x000fe2000f8ec0ff */
[----:B------:R-:W-:Y:S01]  /*b0f0*/  IMAD.MOV R22, RZ, RZ, -R22 ;  /* 0x000000ffff167224 */ /* 0x000fe200078e0a16 */
[----:B------:R-:W-:Y:S01]  /*b100*/  SHF.R.U64 R5, R4, UR4, R5 ;  /* 0x0000000404057c19 */ /* 0x000fe20008001205 */
[----:B------:R-:W-:Y:S01]  /*b110*/  ULDC UR4, c[0x0][0x638] ;  /* 0x00018e0000047ab9 */ /* 0x000fe20000000800 */
[----:B------:R-:W-:Y:S01]  /*b120*/  LOP3.LUT R9, R9, UR16, RZ, 0xc0, !PT ;  /* 0x0000001009097c12 */ /* 0x000fe2000f8ec0ff */
[----:B------:R-:W-:Y:S01]  /*b130*/  ULDC UR5, c[0x0][0x610] ;  /* 0x0001840000057ab9 */ /* 0x000fe20000000800 */
[----:B------:R-:W-:Y:S02]  /*b140*/  IMAD.MOV.U32 R4, RZ, RZ, 0x1 ;  /* 0x00000001ff047424 */ /* 0x000fe400078e00ff */
[----:B------:R-:W-:-:S02]  /*b150*/  IMAD.MOV R7, RZ, RZ, -R5 ;  /* 0x000000ffff077224 */ /* 0x000fc400078e0a05 */
[----:B------:R-:W-:Y:S02]  /*b160*/  IMAD R20, R5, UR18, R20 ;  /* 0x0000001205147c24 */ /* 0x000fe4000f8e0214 */
[----:B0-----:R-:W-:Y:S02]  /*b170*/  @P1 IMAD R15, R21, R22, R14 ;  /* 0x00000016150f1224 */ /* 0x001fe400078e020e */
[----:B------:R-:W-:Y:S01]  /*b180*/  IMAD R18, R7, UR4, R18 ;  /* 0x0000000407127c24 */ /* 0x000fe2000f8e0212 */
[----:B------:R-:W-:Y:S01]  /*b190*/  ULDC UR4, c[0x0][0x600] ;  /* 0x0001800000047ab9 */ /* 0x000fe20000000800 */
[----:B------:R-:W-:Y:S02]  /*b1a0*/  IMAD R15, R20, UR5, R15 ;  /* 0x00000005140f7c24 */ /* 0x000fe4000f8e020f */
[----:B------:R-:W-:-:S05]  /*b1b0*/  IMAD R18, R18, UR4, R9 ;  /* 0x0000000412127c24 */ /* 0x000fca000f8e0209 */
[----:B------:R-:W-:Y:S02]  /*b1c0*/  SEL R9, R18, R15, !P1 ;  /* 0x0000000f12097207 */ /* 0x000fe40004800000 */
[----:B------:R-:W-:-:S07]  /*b1d0*/  SEL R7, R15, R18, !P1 ;  /* 0x000000120f077207 */ /* 0x000fce0004800000 */
.L_x_268:
[----:B------:R-:W-:Y:S05]  /*b1e0*/  BSYNC B1 ;  /* 0x0000000000017941 */ /* 0x000fea0003800000 */
.L_x_267:
[----:B------:R-:W-:-:S13]  /*b1f0*/  LOP3.LUT P1, RZ, R4, 0xff, RZ, 0xc0, !PT ;  /* 0x000000ff04ff7812 */ /* 0x000fda000782c0ff */
[----:B------:R-:W-:Y:S05]  /*b200*/  @P1 BRA `(.L_x_271) ;  /* 0xfffffff4004c1947 */ /* 0x000fea000383ffff */
[----:B------:R-:W-:Y:S05]  /*b210*/  BSYNC B0 ;  /* 0x0000000000007941 */ /* 0x000fea0003800000 */
.L_x_259:
[----:B------:R-:W-:-:S03]  /*b220*/  UMOV UR4, 0xffffffff ;  /* 0xffffffff00047882 */ /* 0x000fc60000000000 */
[----:B------:R-:W-:Y:S05]  /*b230*/  BRA.DIV UR4, `(.L_x_272) ;  /* 0x0000000604f07947 */ /* 0x000fea000b800000 */
[----:B------:R-:W-:-:S13]  /*b240*/  ELECT P6, URZ, PT ;  /* 0x00000000003f782f */ /* 0x000fda00038c0000 */
.L_x_292:
[----:B------:R-:W-:Y:S04]  /*b250*/  BSSY B0, `(.L_x_273) ;  /* 0x0000061000007945 */ /* 0x000fe80003800000 */
[----:B------:R-:W-:Y:S05]  /*b260*/  @!P6 BRA `(.L_x_274) ;  /* 0x00000004007ce947 */ /* 0x000fea0003800000 */
[----:B------:R-:W-:-:S04]  /*b270*/  LOP3.LUT R19, R19, 0x2, RZ, 0xfc, !PT ;  /* 0x0000000213137812 */ /* 0x000fc800078efcff */
[----:B------:R-:W-:-:S13]  /*b280*/  ISETP.NE.AND P0, PT, R19, 0x3, PT ;  /* 0x000000031300780c */ /* 0x000fda0003f05270 */
[----:B------:R-:W-:Y:S05]  /*b290*/  @!P0 BRA `(.L_x_275) ;  /* 0x0000000000048947 */ /* 0x000fea0003800000 */
[----:B------:R-:W-:Y:S01]  /*b2a0*/  BPT.TRAP 0x1 ;  /* 0x000000040000795c */ /* 0x000fe20000300000 */
.L_x_275:
[----:B------:R-:W0:Y:S01]  /*b2b0*/  S2R R3, SR_CgaCtaId ;  /* 0x0000000000037919 */ /* 0x000e220000008800 */
[----:B------:R-:W-:-:S04]  /*b2c0*/  MOV R2, 0x400 ;  /* 0x0000040000027802 */ /* 0x000fc80000000f00 */
[----:B0-----:R-:W-:Y:S02]  /*b2d0*/  LEA R3, R3, R2, 0x18 ;  /* 0x0000000203037211 */ /* 0x001fe400078ec0ff */
[----:B------:R-:W-:-:S03]  /*b2e0*/  SHF.L.U32 R2, R0, 0x1f, RZ ;  /* 0x0000001f00027819 */ /* 0x000fc600000006ff */
[----:B------:R-:W-:-:S04]  /*b2f0*/  VIADD R3, R3, 0x50 ;  /* 0x0000005003037836 */ /* 0x000fc80000000000 */
[C---:B------:R-:W-:Y:S02]  /*b300*/  IMAD R7, R12.reuse, 0x8, R3 ;  /* 0x000000080c077824 */ /* 0x040fe400078e0203 */
[----:B------:R-:W-:Y:S02]  /*b310*/  VIADD R12, R12, 0x1 ;  /* 0x000000010c0c7836 */ /* 0x000fe40000000000 */
[----:B------:R-:W0:Y:S03]  /*b320*/  SYNCS.PHASECHK.TRANS64.TRYWAIT P0, [R7+URZ], R2 ;  /* 0x00000002070075a7 */ /* 0x000e26000800017f */
[----:B------:R-:W-:-:S04]  /*b330*/  ISETP.NE.AND P1, PT, R12, 0xa, PT ;  /* 0x0000000a0c00780c */ /* 0x000fc80003f25270 */
[----:B------:R-:W-:Y:S02]  /*b340*/  SEL R5, RZ, 0x1, P1 ;  /* 0x00000001ff057807 */ /* 0x000fe40000800000 */
[----:B------:R-:W-:Y:S02]  /*b350*/  SEL R12, R12, RZ, P1 ;  /* 0x000000ff0c0c7207 */ /* 0x000fe40000800000 */
[----:B------:R-:W-:-:S03]  /*b360*/  LOP3.LUT R5, R0, R5, RZ, 0x3c, !PT ;  /* 0x0000000500057212 */ /* 0x000fc600078e3cff */
[----:B------:R-:W-:Y:S01]  /*b370*/  IMAD R9, R12, 0x8, R3 ;  /* 0x000000080c097824 */ /* 0x000fe200078e0203 */
[----:B------:R-:W-:Y:S01]  /*b380*/  SHF.L.U32 R4, R5, 0x1f, RZ ;  /* 0x0000001f05047819 */ /* 0x000fe200000006ff */
[----:B0-----:R-:W-:Y:S06]  /*b390*/  @!P0 BRA `(.L_x_276) ;  /* 0x0000000400b88947 */ /* 0x001fec0003800000 */
.L_x_293:
[----:B------:R-:W1:Y:S01]  /*b3a0*/  SYNCS.PHASECHK.TRANS64.TRYWAIT P0, [R9+URZ], R4 ;  /* 0x00000004090075a7 */ /* 0x000e62000800017f */
[----:B------:R-:W-:-:S05]  /*b3b0*/  VIADD R0, R12, 0x1 ;  /* 0x000000010c007836 */ /* 0x000fca0000000000 */
[----:B------:R-:W-:-:S04]  /*b3c0*/  ISETP.NE.AND P1, PT, R0, 0xa, PT ;  /* 0x0000000a0000780c */ /* 0x000fc80003f25270 */
[----:B0-----:R-:W-:Y:S02]  /*b3d0*/  SEL R2, RZ, 0x1, P1 ;  /* 0x00000001ff027807 */ /* 0x001fe40000800000 */
[----:B------:R-:W-:Y:S02]  /*b3e0*/  SEL R0, R0, RZ, P1 ;  /* 0x000000ff00007207 */ /* 0x000fe40000800000 */
[----:B------:R-:W-:-:S03]  /*b3f0*/  LOP3.LUT R7, R5, R2, RZ, 0x3c, !PT ;  /* 0x0000000205077212 */ /* 0x000fc600078e3cff */
[----:B------:R-:W-:Y:S01]  /*b400*/  IMAD R6, R0, 0x8, R3 ;  /* 0x0000000800067824 */ /* 0x000fe200078e0203 */
[----:B------:R-:W-:Y:S01]  /*b410*/  SHF.L.U32 R5, R7, 0x1f, RZ ;  /* 0x0000001f07057819 */ /* 0x000fe200000006ff */
[----:B-1----:R-:W-:Y:S06]  /*b420*/  @!P0 BRA `(.L_x_277) ;  /* 0x0000000400a88947 */ /* 0x002fec0003800000 */
.L_x_294:
[----:B------:R-:W1:Y:S01]  /*b430*/  SYNCS.PHASECHK.TRANS64.TRYWAIT P0, [R6+URZ], R5 ;  /* 0x00000005060075a7 */ /* 0x000e62000800017f */
[----:B------:R-:W-:-:S05]  /*b440*/  VIADD R0, R0, 0x1 ;  /* 0x0000000100007836 */ /* 0x000fca0000000000 */
[----:B------:R-:W-:-:S04]  /*b450*/  ISETP.NE.AND P1, PT, R0, 0xa, PT ;  /* 0x0000000a0000780c */ /* 0x000fc80003f25270 */
[----:B------:R-:W-:Y:S02]  /*b460*/  SEL R2, RZ, 0x1, P1 ;  /* 0x00000001ff027807 */ /* 0x000fe40000800000 */
[----:B------:R-:W-:Y:S02]  /*b470*/  SEL R0, R0, RZ, P1 ;  /* 0x000000ff00007207 */ /* 0x000fe40000800000 */
[----:B------:R-:W-:-:S03]  /*b480*/  LOP3.LUT R7, R7, R2, RZ, 0x3c, !PT ;  /* 0x0000000207077212 */ /* 0x000fc600078e3cff */
[----:B0-----:R-:W-:Y:S01]  /*b490*/  IMAD R9, R0, 0x8, R3 ;  /* 0x0000000800097824 */ /* 0x001fe200078e0203 */
[----:B------:R-:W-:Y:S01]  /*b4a0*/  SHF.L.U32 R4, R7, 0x1f, RZ ;  /* 0x0000001f07047819 */ /* 0x000fe200000006ff */
[----:B-1----:R-:W-:Y:S06]  /*b4b0*/  @!P0 BRA `(.L_x_278) ;  /* 0x0000000400988947 */ /* 0x002fec0003800000 */
.L_x_295:
        /* <DEDUP_REMOVED lines=9> */
.L_x_296:
        /* <DEDUP_REMOVED lines=9> */
.L_x_297:
        /* <DEDUP_REMOVED lines=9> */
.L_x_298:
        /* <DEDUP_REMOVED lines=9> */
.L_x_299:
        /* <DEDUP_REMOVED lines=9> */
.L_x_300:
[----:B------:R-:W1:Y:S01]  /*b790*/  SYNCS.PHASECHK.TRANS64.TRYWAIT P0, [R6+URZ], R5 ;  /* 0x00000005060075a7 */ /* 0x000e62000800017f */
[----:B------:R-:W-:-:S05]  /*b7a0*/  VIADD R0, R0, 0x1 ;  /* 0x0000000100007836 */ /* 0x000fca0000000000 */
[----:B------:R-:W-:-:S04]  /*b7b0*/  ISETP.NE.AND P1, PT, R0, 0xa, PT ;  /* 0x0000000a0000780c */ /* 0x000fc80003f25270 */
[----:B------:R-:W-:Y:S02]  /*b7c0*/  SEL R2, RZ, 0x1, P1 ;  /* 0x00000001ff027807 */ /* 0x000fe40000800000 */
[----:B------:R-:W-:Y:S02]  /*b7d0*/  SEL R0, R0, RZ, P1 ;  /* 0x000000ff00007207 */ /* 0x000fe40000800000 */
[----:B------:R-:W-:Y:S01]  /*b7e0*/  LOP3.LUT R2, R7, R2, RZ, 0x3c, !PT ;  /* 0x0000000207027212 */ /* 0x000fe200078e3cff */
[----:B-1----:R-:W-:Y:S06]  /*b7f0*/  @!P0 BRA `(.L_x_284) ;  /* 0x0000000400408947 */ /* 0x002fec0003800000 */
.L_x_301:
[----:B------:R-:W-:Y:S01]  /*b800*/  IMAD R3, R0, 0x8, R3 ;  /* 0x0000000800037824 */ /* 0x000fe200078e0203 */
[----:B------:R-:W-:-:S07]  /*b810*/  SHF.L.U32 R0, R2, 0x1f, RZ ;  /* 0x0000001f02007819 */ /* 0x000fce00000006ff */
.L_x_285:
[----:B--2---:R2:W3:Y:S02]  /*b820*/  SYNCS.PHASECHK.TRANS64.TRYWAIT P0, [R3+URZ], R0 ;  /* 0x00000000030075a7 */ /* 0x0044e4000800017f */
[----:B---3--:R-:W-:Y:S05]  /*b830*/  @!P0 NANOSLEEP.SYNCS 0x989680 ;  /* 0x009896800000895d */ /* 0x008fea0003900000 */
[----:B------:R-:W3:Y:S02]  /*b840*/  @!P0 SYNCS.PHASECHK.TRANS64 P0, [R3+URZ], R0 ;  /* 0x00000000030085a7 */ /* 0x000ee4000800007f */
[----:B---3--:R-:W-:Y:S05]  /*b850*/  @!P0 BRA `(.L_x_285) ;  /* 0xfffffffc00f08947 */ /* 0x008fea000383ffff */
.L_x_274:
[----:B------:R-:W-:Y:S05]  /*b860*/  BSYNC B0 ;  /* 0x0000000000007941 */ /* 0x000fea0003800000 */
.L_x_273:
[----:B------:R-:W-:Y:S05]  /*b870*/  EXIT ;  /* 0x000000000000794d */ /* 0x000fea0003800000 */
.L_x_18:
[----:B---3--:R3:W4:Y:S02]  /*b880*/  SYNCS.PHASECHK.TRANS64.TRYWAIT P1, [R3+URZ], R0 ;  /* 0x00000000030075a7 */ /* 0x008724000802017f */
[----:B----4-:R-:W-:Y:S05]  /*b890*/  @!P1 NANOSLEEP.SYNCS 0x989680 ;  /* 0x009896800000995d */ /* 0x010fea0003900000 */
[----:B------:R-:W4:Y:S02]  /*b8a0*/  @!P1 SYNCS.PHASECHK.TRANS64 P1, [R3+URZ], R0 ;  /* 0x00000000030095a7 */ /* 0x000f24000802007f */
[----:B----4-:R-:W-:Y:S05]  /*b8b0*/  @!P1 BRA `(.L_x_18) ;  /* 0xfffffffc00f09947 */ /* 0x010fea000383ffff */
[----:B------:R-:W-:Y:S05]  /*b8c0*/  BRA `(.L_x_17) ;  /* 0xffffff58008c7947 */ /* 0x000fea000383ffff */
.L_x_23:
[----:B-1----:R-:W-:-:S04]  /*b8d0*/  IMAD.U32 R5, RZ, RZ, UR8 ;  /* 0x00000008ff057e24 */ /* 0x002fc8000f8e00ff */
[----:B------:R1:W2:Y:S03]  /*b8e0*/  SYNCS.PHASECHK.TRANS64.TRYWAIT P1, [R5+URZ], R4 ;  /* 0x00000004050075a7 */ /* 0x0002a6000802017f */
[----:B--2---:R-:W-:Y:S05]  /*b8f0*/  @!P1 NANOSLEEP.SYNCS 0x989680 ;  /* 0x009896800000995d */ /* 0x004fea0003900000 */
[----:B------:R-:W2:Y:S02]  /*b900*/  @!P1 SYNCS.PHASECHK.TRANS64 P1, [R5+URZ], R4 ;  /* 0x00000004050095a7 */ /* 0x000ea4000802007f */
[----:B--2---:R-:W-:Y:S05]  /*b910*/  @!P1 BRA `(.L_x_23) ;  /* 0xfffffffc00ec9947 */ /* 0x004fea000383ffff */
[----:B------:R-:W-:Y:S05]  /*b920*/  BRA `(.L_x_22) ;  /* 0xffffff60005c7947 */ /* 0x000fea000383ffff */
.L_x_260:
[----:B------:R-:W-:Y:S01]  /*b930*/  BSSY B1, `(.L_x_286) ;  /* 0x0000006000017945 */ /* 0x000fe20003800000 */
[----:B------:R-:W-:-:S07]  /*b940*/  IMAD.MOV.U32 R15, RZ, RZ, -0x1 ;  /* 0xffffffffff0f7424 */ /* 0x000fce00078e00ff */
[----:B------:R-:W-:Y:S05]  /*b950*/  WARPSYNC.COLLECTIVE R15, `(.L_x_287) ;  /* 0x000000000f0c7348 */ /* 0x000fea0003c00000 */
[----:B------:R-:W-:Y:S02]  /*b960*/  ELECT P6, UR62, PT ;  /* 0x00000000003e782f */ /* 0x000fe400038c0000 */
[----:B------:R-:W-:Y:S01]  /*b970*/  MOV R14, UR62 ;  /* 0x0000003e000e7c02 */ /* 0x000fe20008000f00 */
[----:B------:R-:W-:Y:S10]  /*b980*/  ENDCOLLECTIVE ;  /* 0x000000000000791b */ /* 0x000ff40003800000 */
.L_x_287:
[----:B------:R-:W-:Y:S05]  /*b990*/  BSYNC B1 ;  /* 0x0000000000017941 */ /* 0x000fea0003800000 */
.L_x_286:
[----:B------:R-:W-:Y:S05]  /*b9a0*/  BRA `(.L_x_288) ;  /* 0xffffffec00707947 */ /* 0x000fea000383ffff */
.L_x_263:
[----:B0-----:R0:W1:Y:S02]  /*b9b0*/  SYNCS.PHASECHK.TRANS64.TRYWAIT P1, [R14+URZ+0x50], R7 ;  /* 0x000050070e0075a7 */ /* 0x001064000802017f */
[----:B-1----:R-:W-:Y:S05]  /*b9c0*/  @!P1 NANOSLEEP.SYNCS 0x989680 ;  /* 0x009896800000995d */ /* 0x002fea0003900000 */
[----:B------:R-:W1:Y:S02]  /*b9d0*/  @!P1 SYNCS.PHASECHK.TRANS64 P1, [R14+URZ+0x50], R7 ;  /* 0x000050070e0095a7 */ /* 0x000e64000802007f */
[----:B-1----:R-:W-:Y:S05]  /*b9e0*/  @!P1 BRA `(.L_x_263) ;  /* 0xfffffffc00f09947 */ /* 0x002fea000383ffff */
[----:B------:R-:W-:Y:S05]  /*b9f0*/  BRA `(.L_x_289) ;  /* 0xffffffec00a47947 */ /* 0x000fea000383ffff */
.L_x_272:
[----:B------:R-:W-:Y:S01]  /*ba00*/  BSSY B0, `(.L_x_290) ;  /* 0x0000006000007945 */ /* 0x000fe20003800000 */
[----:B------:R-:W-:-:S07]  /*ba10*/  IMAD.MOV.U32 R15, RZ, RZ, -0x1 ;  /* 0xffffffffff0f7424 */ /* 0x000fce00078e00ff */
[----:B------:R-:W-:Y:S05]  /*ba20*/  WARPSYNC.COLLECTIVE R15, `(.L_x_291) ;  /* 0x000000000f0c7348 */ /* 0x000fea0003c00000 */
[----:B------:R-:W-:Y:S02]  /*ba30*/  ELECT P6, UR62, PT ;  /* 0x00000000003e782f */ /* 0x000fe400038c0000 */
[----:B------:R-:W-:Y:S01]  /*ba40*/  MOV R14, UR62 ;  /* 0x0000003e000e7c02 */ /* 0x000fe20008000f00 */
[----:B------:R-:W-:Y:S10]  /*ba50*/  ENDCOLLECTIVE ;  /* 0x000000000000791b */ /* 0x000ff40003800000 */
.L_x_291:
[----:B------:R-:W-:Y:S05]  /*ba60*/  BSYNC B0 ;  /* 0x0000000000007941 */ /* 0x000fea0003800000 */
.L_x_290:
[----:B------:R-:W-:Y:S05]  /*ba70*/  BRA `(.L_x_292) ;  /* 0xfffffff400f47947 */ /* 0x000fea000383ffff */
.L_x_276:
[----:B0-----:R0:W1:Y:S02]  /*ba80*/  SYNCS.PHASECHK.TRANS64.TRYWAIT P0, [R7+URZ], R2 ;  /* 0x00000002070075a7 */ /* 0x001064000800017f */
[----:B-1----:R-:W-:Y:S05]  /*ba90*/  @!P0 NANOSLEEP.SYNCS 0x989680 ;  /* 0x009896800000895d */ /* 0x002fea0003900000 */
[----:B------:R-:W1:Y:S02]  /*baa0*/  @!P0 SYNCS.PHASECHK.TRANS64 P0, [R7+URZ], R2 ;  /* 0x00000002070085a7 */ /* 0x000e64000800007f */
[----:B-1----:R-:W-:Y:S05]  /*bab0*/  @!P0 BRA `(.L_x_276) ;  /* 0xfffffffc00f08947 */ /* 0x002fea000383ffff */
[----:B------:R-:W-:Y:S05]  /*bac0*/  BRA `(.L_x_293) ;  /* 0xfffffff800347947 */ /* 0x000fea000383ffff */
.L_x_277:
[----:B0-----:R0:W1:Y:S02]  /*bad0*/  SYNCS.PHASECHK.TRANS64.TRYWAIT P0, [R9+URZ], R4 ;  /* 0x00000004090075a7 */ /* 0x001064000800017f */
[----:B-1----:R-:W-:Y:S05]  /*bae0*/  @!P0 NANOSLEEP.SYNCS 0x989680 ;  /* 0x009896800000895d */ /* 0x002fea0003900000 */
[----:B------:R-:W1:Y:S02]  /*baf0*/  @!P0 SYNCS.PHASECHK.TRANS64 P0, [R9+URZ], R4 ;  /* 0x00000004090085a7 */ /* 0x000e64000800007f */
[----:B-1----:R-:W-:Y:S05]  /*bb00*/  @!P0 BRA `(.L_x_277) ;  /* 0xfffffffc00f08947 */ /* 0x002fea000383ffff */
[----:B------:R-:W-:Y:S05]  /*bb10*/  BRA `(.L_x_294) ;  /* 0xfffffff800447947 */ /* 0x000fea000383ffff */
.L_x_278:
[----:B0-----:R0:W1:Y:S02]  /*bb20*/  SYNCS.PHASECHK.TRANS64.TRYWAIT P0, [R6+URZ], R5 ;  /* 0x00000005060075a7 */ /* 0x001064000800017f */
[----:B-1----:R-:W-:Y:S05]  /*bb30*/  @!P0 NANOSLEEP.SYNCS 0x989680 ;  /* 0x009896800000895d */ /* 0x002fea0003900000 */
[----:B------:R-:W1:Y:S02]  /*bb40*/  @!P0 SYNCS.PHASECHK.TRANS64 P0, [R6+URZ], R5 ;  /* 0x00000005060085a7 */ /* 0x000e64000800007f */
[----:B-1----:R-:W-:Y:S05]  /*bb50*/  @!P0 BRA `(.L_x_278) ;  /* 0xfffffffc00f08947 */ /* 0x002fea000383ffff */
[----:B------:R-:W-:Y:S05]  /*bb60*/  BRA `(.L_x_295) ;  /* 0xfffffff800547947 */ /* 0x000fea000383ffff */
.L_x_279:
[----:B0-----:R0:W1:Y:S02]  /*bb70*/  SYNCS.PHASECHK.TRANS64.TRYWAIT P0, [R9+URZ], R4 ;  /* 0x00000004090075a7 */ /* 0x001064000800017f */
[----:B-1----:R-:W-:Y:S05]  /*bb80*/  @!P0 NANOSLEEP.SYNCS 0x989680 ;  /* 0x009896800000895d */ /* 0x002fea0003900000 */
[----:B------:R-:W1:Y:S02]  /*bb90*/  @!P0 SYNCS.PHASECHK.TRANS64 P0, [R9+URZ], R4 ;  /* 0x00000004090085a7 */ /* 0x000e64000800007f */
[----:B-1----:R-:W-:Y:S05]  /*bba0*/  @!P0 BRA `(.L_x_279) ;  /* 0xfffffffc00f08947 */ /* 0x002fea000383ffff */
[----:B------:R-:W-:Y:S05]  /*bbb0*/  BRA `(.L_x_296) ;  /* 0xfffffff800647947 */ /* 0x000fea000383ffff */
.L_x_280:
[----:B0-----:R0:W1:Y:S02]  /*bbc0*/  SYNCS.PHASECHK.TRANS64.TRYWAIT P0, [R6+URZ], R5 ;  /* 0x00000005060075a7 */ /* 0x001064000800017f */
[----:B-1----:R-:W-:Y:S05]  /*bbd0*/  @!P0 NANOSLEEP.SYNCS 0x989680 ;  /* 0x009896800000895d */ /* 0x002fea0003900000 */
[----:B------:R-:W1:Y:S02]  /*bbe0*/  @!P0 SYNCS.PHASECHK.TRANS64 P0, [R6+URZ], R5 ;  /* 0x00000005060085a7 */ /* 0x000e64000800007f */
[----:B-1----:R-:W-:Y:S05]  /*bbf0*/  @!P0 BRA `(.L_x_280) ;  /* 0xfffffffc00f08947 */ /* 0x002fea000383ffff */
[----:B------:R-:W-:Y:S05]  /*bc00*/  BRA `(.L_x_297) ;  /* 0xfffffff800747947 */ /* 0x000fea000383ffff */
.L_x_281:
[----:B0-----:R0:W1:Y:S02]  /*bc10*/  SYNCS.PHASECHK.TRANS64.TRYWAIT P0, [R9+URZ], R4 ;  /* 0x00000004090075a7 */ /* 0x001064000800017f */
[----:B-1----:R-:W-:Y:S05]  /*bc20*/  @!P0 NANOSLEEP.SYNCS 0x989680 ;  /* 0x009896800000895d */ /* 0x002fea0003900000 */
[----:B------:R-:W1:Y:S02]  /*bc30*/  @!P0 SYNCS.PHASECHK.TRANS64 P0, [R9+URZ], R4 ;  /* 0x00000004090085a7 */ /* 0x000e64000800007f */
[----:B-1----:R-:W-:Y:S05]  /*bc40*/  @!P0 BRA `(.L_x_281) ;  /* 0xfffffffc00f08947 */ /* 0x002fea000383ffff */
[----:B------:R-:W-:Y:S05]  /*bc50*/  BRA `(.L_x_298) ;  /* 0xfffffff800847947 */ /* 0x000fea000383ffff */
.L_x_282:
[----:B0-----:R0:W1:Y:S02]  /*bc60*/  SYNCS.PHASECHK.TRANS64.TRYWAIT P0, [R6+URZ], R5 ;  /* 0x00000005060075a7 */ /* 0x001064000800017f */
[----:B-1----:R-:W-:Y:S05]  /*bc70*/  @!P0 NANOSLEEP.SYNCS 0x989680 ;  /* 0x009896800000895d */ /* 0x002fea0003900000 */
[----:B------:R-:W1:Y:S02]  /*bc80*/  @!P0 SYNCS.PHASECHK.TRANS64 P0, [R6+URZ], R5 ;  /* 0x00000005060085a7 */ /* 0x000e64000800007f */
[----:B-1----:R-:W-:Y:S05]  /*bc90*/  @!P0 BRA `(.L_x_282) ;  /* 0xfffffffc00f08947 */ /* 0x002fea000383ffff */
[----:B------:R-:W-:Y:S05]  /*bca0*/  BRA `(.L_x_299) ;  /* 0xfffffff800947947 */ /* 0x000fea000383ffff */
.L_x_283:
[----:B0-----:R0:W1:Y:S02]  /*bcb0*/  SYNCS.PHASECHK.TRANS64.TRYWAIT P0, [R9+URZ], R4 ;  /* 0x00000004090075a7 */ /* 0x001064000800017f */
[----:B-1----:R-:W-:Y:S05]  /*bcc0*/  @!P0 NANOSLEEP.SYNCS 0x989680 ;  /* 0x009896800000895d */ /* 0x002fea0003900000 */
[----:B------:R-:W1:Y:S02]  /*bcd0*/  @!P0 SYNCS.PHASECHK.TRANS64 P0, [R9+URZ], R4 ;  /* 0x00000004090085a7 */ /* 0x000e64000800007f */
[----:B-1----:R-:W-:Y:S05]  /*bce0*/  @!P0 BRA `(.L_x_283) ;  /* 0xfffffffc00f08947 */ /* 0x002fea000383ffff */
[----:B------:R-:W-:Y:S05]  /*bcf0*/  BRA `(.L_x_300) ;  /* 0xfffffff800a47947 */ /* 0x000fea000383ffff */
.L_x_284:
[----:B-1----:R1:W2:Y:S02]  /*bd00*/  SYNCS.PHASECHK.TRANS64.TRYWAIT P0, [R6+URZ], R5 ;  /* 0x00000005060075a7 */ /* 0x0022a4000800017f */
[----:B--2---:R-:W-:Y:S05]  /*bd10*/  @!P0 NANOSLEEP.SYNCS 0x989680 ;  /* 0x009896800000895d */ /* 0x004fea0003900000 */
[----:B------:R-:W2:Y:S02]  /*bd20*/  @!P0 SYNCS.PHASECHK.TRANS64 P0, [R6+URZ], R5 ;  /* 0x00000005060085a7 */ /* 0x000ea4000800007f */
[----:B--2---:R-:W-:Y:S05]  /*bd30*/  @!P0 BRA `(.L_x_284) ;  /* 0xfffffffc00f08947 */ /* 0x004fea000383ffff */
[----:B------:R-:W-:Y:S05]  /*bd40*/  BRA `(.L_x_301) ;  /* 0xfffffff800ac7947 */ /* 0x000fea000383ffff */
.L_x_302:
[----:B------:R-:W-:-:S00]  /*bd50*/  BRA `(.L_x_302) ;  /* 0xfffffffc00fc7947 */ /* 0x000fc0000383ffff */
[----:B------:R-:W-:-:S00]  /*bd60*/  NOP ;  /* 0x0000000000007918 */ /* 0x000fc00000000000 */
        /* <DEDUP_REMOVED lines=9> */
.L_x_303:


//--------------------- .nv.global.init           --------------------------
	.section	.nv.global.init,"aw",@progbits
.nv.global.init:
	.type		$str$22,@object
	.size		$str$22,($str$23 - $str$22)
$str$22:
        /*0000*/ 	.byte	0x6b, 0x5f, 0x74, 0x69, 0x6c, 0x65, 0x5f, 0x63, 0x6f, 0x75, 0x6e, 0x74, 0x20, 0x3e, 0x3d, 0x20
        /*0010*/ 	.byte	0x31, 0x00
	.type		$str$23,@object
	.size		$str$23,(__unnamed_1 - $str$23)
$str$23:
        /*0012*/ 	.byte	0x2f, 0x74, 0x6d, 0x70, 0x2f, 0x63, 0x75, 0x74, 0x6c, 0x61, 0x73, 0x73, 0x5f, 0x73, 0x77, 0x65
        /*0022*/ 	.byte	0x65, 0x70, 0x5f, 0x73, 0x72, 0x63, 0x2f, 0x69, 0x6e, 0x63, 0x6c, 0x75, 0x64, 0x65, 0x2f, 0x63
        /*0032*/ 	.byte	0x75, 0x74, 0x6c, 0x61, 0x73, 0x73, 0x2f, 0x67, 0x65, 0x6d, 0x6d, 0x2f, 0x63, 0x6f, 0x6c, 0x6c
        /*0042*/ 	.byte	0x65, 0x63, 0x74, 0x69, 0x76, 0x65, 0x2f, 0x73, 0x6d, 0x39, 0x30, 0x5f, 0x6d, 0x6d, 0x61, 0x5f
        /*0052*/ 	.byte	0x74, 0x6d, 0x61, 0x5f, 0x67, 0x6d, 0x6d, 0x61, 0x5f, 0x73, 0x73, 0x5f, 0x77, 0x61, 0x72, 0x70
        /*0062*/ 	.byte	0x73, 0x70, 0x65, 0x63, 0x69, 0x61, 0x6c, 0x69, 0x7a, 0x65, 0x64, 0x2e, 0x68, 0x70, 0x70, 0x00
	.type		__unnamed_1,@object
	.size		__unnamed_1,(.L_0 - __unnamed_1)
__unnamed_1:
        /*0072*/ 	.byte	0x76, 0x6f, 0x69, 0x64, 0x20, 0x63, 0x75, 0x74, 0x6c, 0x61, 0x73, 0x73, 0x3a, 0x3a, 0x67, 0x65
        /* <DEDUP_REMOVED lines=179> */
        /*0bb2*/ 	.byte	0x3a, 0x3a, 0x69, 0x64, 0x65, 0x6e, 0x74, 0x69, 0x74, 0x79, 0x5d, 0x00
.L_0:


//--------------------- .nv.shared._ZN7cutlass13device_kernelINS_4gemm6kernel13GemmUniversalIN4cute5tupleIJiiiiEEENS1_10collective13CollectiveMmaINS1_34MainloopSm90TmaGmmaWarpSpecializedILi10ENS5_IJNS4_1CILi1EEESB_SB_EEENS1_35KernelTmaWarpSpecializedCooperativeEEENS5_IJNSA_ILi128EEENSA_ILi224EEENSA_ILi32EEEEEENS_6half_tENS5_IJlSB_lEEESJ_SK_NS4_8TiledMMAINS4_8MMA_AtomIJNS4_4SM904GMMA25MMA_64x32x16_F32F16F16_SSILNSO_5MajorE0ELSQ_0ELNSO_7ScaleInE1ELSR_1EEEEEENS4_6LayoutINS5_IJNSA_ILi2EEESB_SB_EEENS5_IJSB_NSA_ILi0EEESX_EEEEENS5_IJNS4_10UnderscoreES10_S10_EEEEENS4_13SM90_TMA_LOADENS4_14ComposedLayoutINS4_7SwizzleILi2ELi4ELi3EEENS4_18smem_ptr_flag_bitsILi16EEENSU_INS5_IJNSA_ILi8EEESH_EEENS5_IJSH_SB_EEEEEEEvNS4_8identityES13_S1D_vS1E_EENS_8epilogue10collective6detail29Sm90TmaWarpSpecializedAdapterINS1H_15DefaultEpilogueISJ_SK_SK_NS1G_6thread17LinearCombinationISJ_Li1EffLNS1L_9ScaleType4KindE0ELNS_15FloatRoundStyleE2ESJ_EENS1_15EpilogueDefaultEEEEEvvEEEEvNT_6ParamsE --------------------------
	.section	.nv.shared._ZN7cutlass13device_kernelINS_4gemm6kernel13GemmUniversalIN4cute5tupleIJiiiiEEENS1_10collective13CollectiveMmaINS1_34MainloopSm90TmaGmmaWarpSpecializedILi10ENS5_IJNS4_1CILi1EEESB_SB_EEENS1_35KernelTmaWarpSpecializedCooperativeEEENS5_IJNSA_ILi128EEENSA_ILi224EEENSA_ILi32EEEEEENS_6half_tENS5_IJlSB_lEEESJ_SK_NS4_8TiledMMAINS4_8MMA_AtomIJNS4_4SM904GMMA25MMA_64x32x16_F32F16F16_SSILNSO_5MajorE0ELSQ_0ELNSO_7ScaleInE1ELSR_1EEEEEENS4_6LayoutINS5_IJNSA_ILi2EEESB_SB_EEENS5_IJSB_NSA_ILi0EEESX_EEEEENS5_IJNS4_10UnderscoreES10_S10_EEEEENS4_13SM90_TMA_LOADENS4_14ComposedLayoutINS4_7SwizzleILi2ELi4ELi3EEENS4_18smem_ptr_flag_bitsILi16EEENSU_INS5_IJNSA_ILi8EEESH_EEENS5_IJSH_SB_EEEEEEEvNS4_8identityES13_S1D_vS1E_EENS_8epilogue10collective6detail29Sm90TmaWarpSpecializedAdapterINS1H_15DefaultEpilogueISJ_SK_SK_NS1G_6thread17LinearCombinationISJ_Li1EffLNS1L_9ScaleType4KindE0ELNS_15FloatRoundStyleE2ESJ_EENS1_15EpilogueDefaultEEEEEvvEEEEvNT_6ParamsE,"aw",@nobits
	.sectionflags	@""
	.align	16
	.zero		1024


//--------------------- .nv.shared.reserved.0     --------------------------
	.section	.nv.shared.reserved.0,"aw",@nobits
	.weak		__nv_reservedSMEM_offset_0_alias
	.size		__nv_reservedSMEM_offset_0_alias, 0, 0
	.other		__nv_reservedSMEM_offset_0_alias,@"STO_CUDA_RESERVED_SHARED STV_DEFAULT"
__nv_reservedSMEM_offset_0_alias:
	.zero		0


//--------------------- .nv.global                --------------------------
	.section	.nv.global,"aw",@nobits
.nv.global:
	.type		_ZN39_INTERNAL_974331a9_4_k_cu_96e6bace_81784cute1_E,@object
	.size		_ZN39_INTERNAL_974331a9_4_k_cu_96e6bace_81784cute1_E,(_ZN39_INTERNAL_974331a9_4_k_cu_96e6bace_81784cuda3std3__45__cpo6cbeginE - _ZN39_INTERNAL_974331a9_4_k_cu_96e6bace_81784cute1_E)
_ZN39_INTERNAL_974331a9_4_k_cu_96e6bace_81784cute1_E:
	.zero		1
	.type		_ZN39_INTERNAL_974331a9_4_k_cu_96e6bace_81784cuda3std3__45__cpo6cbeginE,@object
	.size		_ZN39_INTERNAL_974331a9_4_k_cu_96e6bace_81784cuda3std3__45__cpo6cbeginE,(_ZN39_INTERNAL_974331a9_4_k_cu_96e6bace_81784cuda3std3__48in_placeE - _ZN39_INTERNAL_974331a9_4_k_cu_96e6bace_81784cuda3std3__45__cpo6cbeginE)
_ZN39_INTERNAL_974331a9_4_k_cu_96e6bace_81784cuda3std3__45__cpo6cbeginE:
	.zero		1
	.type		_ZN39_INTERNAL_974331a9_4_k_cu_96e6bace_81784cuda3std3__48in_placeE,@object
	.size		_ZN39_INTERNAL_974331a9_4_k_cu_96e6bace_81784cuda3std3__48in_placeE,(_ZN39_INTERNAL_974331a9_4_k_cu_96e6bace_81784cuda3std6ranges3__45__cpo9iter_moveE - _ZN39_INTERNAL_974331a9_4_k_cu_96e6bace_81784cuda3std3__48in_placeE)
_ZN39_INTERNAL_974331a9_4_k_cu_96e6bace_81784cuda3std3__48in_placeE:
	.zero		1
	.type		_ZN39_INTERNAL_974331a9_4_k_cu_96e6bace_81784cuda3std6ranges3__45__cpo9iter_moveE,@object
	.size		_ZN39_INTERNAL_974331a9_4_k_cu_96e6bace_81784cuda3std6ranges3__45__cpo9iter_moveE,(_ZN39_INTERNAL_974331a9_4_k_cu_96e6bace_81784cuda3std3__45__cpo5beginE - _ZN39_INTERNAL_974331a9_4_k_cu_96e6bace_81784cuda3std6ranges3__45__cpo9iter_moveE)
_ZN39_INTERNAL_974331a9_4_k_cu_96e6bace_81784cuda3std6ranges3__45__cpo9iter_moveE:
	.zero		1
	.type		_ZN39_INTERNAL_974331a9_4_k_cu_96e6bace_81784cuda3std3__45__cpo5beginE,@object
	.size		_ZN39_INTERNAL_974331a9_4_k_cu_96e6bace_81784cuda3std3__45__cpo5beginE,(_ZN39_INTERNAL_974331a9_4_k_cu_96e6bace_81784cuda3std3__441_GLOBAL__N__974331a9_4_k_cu_96e6bace_81786ignoreE - _ZN39_INTERNAL_974331a9_4_k_cu_96e6bace_81784cuda3std3__45__cpo5beginE)
_ZN39_INTERNAL_974331a9_4_k_cu_96e6bace_81784cuda3std3__45__cpo5beginE:
	.zero		1
	.type		_ZN39_INTERNAL_974331a9_4_k_cu_96e6bace_81784cuda3std3__441_GLOBAL__N__974331a9_4_k_cu_96e6bace_81786ignoreE,@object
	.size		_ZN39_INTERNAL_974331a9_4_k_cu_96e6bace_81784cuda3std3__441_GLOBAL__N__974331a9_4_k_cu_96e6bace_81786ignoreE,(_ZN39_INTERNAL_974331a9_4_k_cu_96e6bace_81784cute7productE - _ZN39_INTERNAL_974331a9_4_k_cu_96e6bace_81784cuda3std3__441_GLOBAL__N__974331a9_4_k_cu_96e6bace_81786ignoreE)
_ZN39_INTERNAL_974331a9_4_k_cu_96e6bace_81784cuda3std3__441_GLOBAL__N__974331a9_4_k_cu_96e6bace_81786ignoreE:
	.zero		1
	.type		_ZN39_INTERNAL_974331a9_4_k_cu_96e6bace_81784cute7productE,@object
	.size		_ZN39_INTERNAL_974331a9_4_k_cu_96e6bace_81784cute7productE,(_ZN39_INTERNAL_974331a9_4_k_cu_96e6bace_81784cuda3std3__45__cpo3endE - _ZN39_INTERNAL_974331a9_4_k_cu_96e6bace_81784cute7productE)
_ZN39_INTERNAL_974331a9_4_k_cu_96e6bace_81784cute7productE:
	.zero		1
	.type		_ZN39_INTERNAL_974331a9_4_k_cu_96e6bace_81784cuda3std3__45__cpo3endE,@object
	.size		_ZN39_INTERNAL_974331a9_4_k_cu_96e6bace_81784cuda3std3__45__cpo3endE,(_ZN39_INTERNAL_974331a9_4_k_cu_96e6bace_81784cuda3std3__419piecewise_constructE - _ZN39_INTERNAL_974331a9_4_k_cu_96e6bace_81784cuda3std3__45__cpo3endE)
_ZN39_INTERNAL_974331a9_4_k_cu_96e6bace_81784cuda3std3__45__cpo3endE:
	.zero		1
	.type		_ZN39_INTERNAL_974331a9_4_k_cu_96e6bace_81784cuda3std3__419piecewise_constructE,@object
	.size		_ZN39_INTERNAL_974331a9_4_k_cu_96e6bace_81784cuda3std3__419piecewise_constructE,(_ZN39_INTERNAL_974331a9_4_k_cu_96e6bace_81784cuda3std3__45__cpo4cendE - _ZN39_INTERNAL_974331a9_4_k_cu_96e6bace_81784cuda3std3__419piecewise_constructE)
_ZN39_INTERNAL_974331a9_4_k_cu_96e6bace_81784cuda3std3__419piecewise_constructE:
	.zero		1
	.type		_ZN39_INTERNAL_974331a9_4_k_cu_96e6bace_81784cuda3std3__45__cpo4cendE,@object
	.size		_ZN39_INTERNAL_974331a9_4_k_cu_96e6bace_81784cuda3std3__45__cpo4cendE,(_ZN39_INTERNAL_974331a9_4_k_cu_96e6bace_81784cuda3std6ranges3__45__cpo4swapE - _ZN39_INTERNAL_974331a9_4_k_cu_96e6bace_81784cuda3std3__45__cpo4cendE)
_ZN39_INTERNAL_974331a9_4_k_cu_96e6bace_81784cuda3std3__45__cpo4cendE:
	.zero		1
	.type		_ZN39_INTERNAL_974331a9_4_k_cu_96e6bace_81784cuda3std6ranges3__45__cpo4swapE,@object
	.size		_ZN39_INTERNAL_974331a9_4_k_cu_96e6bace_81784cuda3std6ranges3__45__cpo4swapE,(.L_8 - _ZN39_INTERNAL_974331a9_4_k_cu_96e6bace_81784cuda3std6ranges3__45__cpo4swapE)
_ZN39_INTERNAL_974331a9_4_k_cu_96e6bace_81784cuda3std6ranges3__45__cpo4swapE:
	.zero		1
.L_8:


//--------------------- .nv.constant0._ZN7cutlass13device_kernelINS_4gemm6kernel13GemmUniversalIN4cute5tupleIJiiiiEEENS1_10collective13CollectiveMmaINS1_34MainloopSm90TmaGmmaWarpSpecializedILi10ENS5_IJNS4_1CILi1EEESB_SB_EEENS1_35KernelTmaWarpSpecializedCooperativeEEENS5_IJNSA_ILi128EEENSA_ILi224EEENSA_ILi32EEEEEENS_6half_tENS5_IJlSB_lEEESJ_SK_NS4_8TiledMMAINS4_8MMA_AtomIJNS4_4SM904GMMA25MMA_64x32x16_F32F16F16_SSILNSO_5MajorE0ELSQ_0ELNSO_7ScaleInE1ELSR_1EEEEEENS4_6LayoutINS5_IJNSA_ILi2EEESB_SB_EEENS5_IJSB_NSA_ILi0EEESX_EEEEENS5_IJNS4_10UnderscoreES10_S10_EEEEENS4_13SM90_TMA_LOADENS4_14ComposedLayoutINS4_7SwizzleILi2ELi4ELi3EEENS4_18smem_ptr_flag_bitsILi16EEENSU_INS5_IJNSA_ILi8EEESH_EEENS5_IJSH_SB_EEEEEEEvNS4_8identityES13_S1D_vS1E_EENS_8epilogue10collective6detail29Sm90TmaWarpSpecializedAdapterINS1H_15DefaultEpilogueISJ_SK_SK_NS1G_6thread17LinearCombinationISJ_Li1EffLNS1L_9ScaleType4KindE0ELNS_15FloatRoundStyleE2ESJ_EENS1_15EpilogueDefaultEEEEEvvEEEEvNT_6ParamsE --------------------------
	.section	.nv.constant0._ZN7cutlass13device_kernelINS_4gemm6kernel13GemmUniversalIN4cute5tupleIJiiiiEEENS1_10collective13CollectiveMmaINS1_34MainloopSm90TmaGmmaWarpSpecializedILi10ENS5_IJNS4_1CILi1EEESB_SB_EEENS1_35KernelTmaWarpSpecializedCooperativeEEENS5_IJNSA_ILi128EEENSA_ILi224EEENSA_ILi32EEEEEENS_6half_tENS5_IJlSB_lEEESJ_SK_NS4_8TiledMMAINS4_8MMA_AtomIJNS4_4SM904GMMA25MMA_64x32x16_F32F16F16_SSILNSO_5MajorE0ELSQ_0ELNSO_7ScaleInE1ELSR_1EEEEEENS4_6LayoutINS5_IJNSA_ILi2EEESB_SB_EEENS5_IJSB_NSA_ILi0EEESX_EEEEENS5_IJNS4_10UnderscoreES10_S10_EEEEENS4_13SM90_TMA_LOADENS4_14ComposedLayoutINS4_7SwizzleILi2ELi4ELi3EEENS4_18smem_ptr_flag_bitsILi16EEENSU_INS5_IJNSA_ILi8EEESH_EEENS5_IJSH_SB_EEEEEEEvNS4_8identityES13_S1D_vS1E_EENS_8epilogue10collective6detail29Sm90TmaWarpSpecializedAdapterINS1H_15DefaultEpilogueISJ_SK_SK_NS1G_6thread17LinearCombinationISJ_Li1EffLNS1L_9ScaleType4KindE0ELNS_15FloatRoundStyleE2ESJ_EENS1_15EpilogueDefaultEEEEEvvEEEEvNT_6ParamsE,"a",@progbits
	.sectionflags	@""
	.align	4
.nv.constant0._ZN7cutlass13device_kernelINS_4gemm6kernel13GemmUniversalIN4cute5tupleIJiiiiEEENS1_10collective13CollectiveMmaINS1_34MainloopSm90TmaGmmaWarpSpecializedILi10ENS5_IJNS4_1CILi1EEESB_SB_EEENS1_35KernelTmaWarpSpecializedCooperativeEEENS5_IJNSA_ILi128EEENSA_ILi224EEENSA_ILi32EEEEEENS_6half_tENS5_IJlSB_lEEESJ_SK_NS4_8TiledMMAINS4_8MMA_AtomIJNS4_4SM904GMMA25MMA_64x32x16_F32F16F16_SSILNSO_5MajorE0ELSQ_0ELNSO_7ScaleInE1ELSR_1EEEEEENS4_6LayoutINS5_IJNSA_ILi2EEESB_SB_EEENS5_IJSB_NSA_ILi0EEESX_EEEEENS5_IJNS4_10UnderscoreES10_S10_EEEEENS4_13SM90_TMA_LOADENS4_14ComposedLayoutINS4_7SwizzleILi2ELi4ELi3EEENS4_18smem_ptr_flag_bitsILi16EEENSU_INS5_IJNSA_ILi8EEESH_EEENS5_IJSH_SB_EEEEEEEvNS4_8identityES13_S1D_vS1E_EENS_8epilogue10collective6detail29Sm90TmaWarpSpecializedAdapterINS1H_15DefaultEpilogueISJ_SK_SK_NS1G_6thread17LinearCombinationISJ_Li1EffLNS1L_9ScaleType4KindE0ELNS_15FloatRoundStyleE2ESJ_EENS1_15EpilogueDefaultEEEEEvvEEEEvNT_6ParamsE:
	.zero		1664


//--------------------- SYMBOLS --------------------------

	.type		.nv.reservedSmem.offset0,@object
	.size		.nv.reservedSmem.offset0,0x4
	.type		__assertfail,@function
